//
// Generated by NVIDIA NVVM Compiler
//
// Compiler Build ID: CL-36424714
// Cuda compilation tools, release 13.0, V13.0.88
// Based on NVVM 20.0.0
//

.version 9.0
.target sm_100
.address_size 64

	// .globl	_Z11process_netmmffPKfP17YoloDetectionCudaPb

.visible .entry _Z11process_netmmffPKfP17YoloDetectionCudaPb(
	.param .u64 _Z11process_netmmffPKfP17YoloDetectionCudaPb_param_0,
	.param .u64 _Z11process_netmmffPKfP17YoloDetectionCudaPb_param_1,
	.param .f32 _Z11process_netmmffPKfP17YoloDetectionCudaPb_param_2,
	.param .f32 _Z11process_netmmffPKfP17YoloDetectionCudaPb_param_3,
	.param .u64 .ptr .align 1 _Z11process_netmmffPKfP17YoloDetectionCudaPb_param_4,
	.param .u64 .ptr .align 1 _Z11process_netmmffPKfP17YoloDetectionCudaPb_param_5,
	.param .u64 .ptr .align 1 _Z11process_netmmffPKfP17YoloDetectionCudaPb_param_6
)
{
	.reg .pred 	%p<42>;
	.reg .b16 	%rs<2>;
	.reg .b32 	%r<10>;
	.reg .b32 	%f<87>;
	.reg .b64 	%rd<135>;
	.reg .b64 	%fd<24>;

	ld.param.u64 	%rd45, [_Z11process_netmmffPKfP17YoloDetectionCudaPb_param_0];
	ld.param.u64 	%rd41, [_Z11process_netmmffPKfP17YoloDetectionCudaPb_param_1];
	ld.param.f32 	%f12, [_Z11process_netmmffPKfP17YoloDetectionCudaPb_param_2];
	ld.param.f32 	%f13, [_Z11process_netmmffPKfP17YoloDetectionCudaPb_param_3];
	ld.param.u64 	%rd42, [_Z11process_netmmffPKfP17YoloDetectionCudaPb_param_4];
	ld.param.u64 	%rd43, [_Z11process_netmmffPKfP17YoloDetectionCudaPb_param_5];
	ld.param.u64 	%rd44, [_Z11process_netmmffPKfP17YoloDetectionCudaPb_param_6];
	mov.u32 	%r3, %ctaid.x;
	mov.u32 	%r4, %ntid.x;
	mov.u32 	%r5, %tid.x;
	mad.lo.s32 	%r6, %r3, %r4, %r5;
	cvt.u64.u32 	%rd1, %r6;
	setp.le.u64 	%p1, %rd45, %rd1;
	@%p1 bra 	$L__BB0_17;
	cvta.to.global.u64 	%rd2, %rd42;
	cvta.to.global.u64 	%rd46, %rd44;
	mul.lo.s64 	%rd3, %rd41, %rd1;
	shl.b64 	%rd47, %rd3, 2;
	add.s64 	%rd4, %rd2, %rd47;
	ld.global.f32 	%f1, [%rd4+16];
	setp.leu.f32 	%p2, %f1, %f12;
	setp.gt.f32 	%p3, %f1, %f12;
	selp.u16 	%rs1, 1, 0, %p3;
	add.s64 	%rd48, %rd46, %rd1;
	st.global.u8 	[%rd48], %rs1;
	@%p2 bra 	$L__BB0_17;
	setp.lt.u64 	%p4, %rd41, 7;
	mov.b32 	%r9, 0;
	@%p4 bra 	$L__BB0_16;
	ld.global.f32 	%f83, [%rd4+20];
	add.s64 	%rd5, %rd41, -6;
	add.s64 	%rd52, %rd41, -7;
	and.b64  	%rd6, %rd5, 15;
	setp.lt.u64 	%p5, %rd52, 15;
	mov.b64 	%rd134, 5;
	mov.b64 	%rd122, 6;
	@%p5 bra 	$L__BB0_6;
	and.b64  	%rd7, %rd5, -16;
	add.s64 	%rd56, %rd47, %rd2;
	add.s64 	%rd118, %rd56, 44;
	mov.b64 	%rd134, 5;
	mov.b64 	%rd122, 6;
$L__BB0_5:
	.pragma "nounroll";
	ld.global.f32 	%f14, [%rd118+-20];
	setp.lt.f32 	%p6, %f83, %f14;
	selp.b64 	%rd57, %rd122, %rd134, %p6;
	selp.f32 	%f15, %f14, %f83, %p6;
	ld.global.f32 	%f16, [%rd118+-16];
	setp.lt.f32 	%p7, %f15, %f16;
	add.s64 	%rd58, %rd122, 1;
	selp.b64 	%rd59, %rd58, %rd57, %p7;
	selp.f32 	%f17, %f16, %f15, %p7;
	ld.global.f32 	%f18, [%rd118+-12];
	setp.lt.f32 	%p8, %f17, %f18;
	add.s64 	%rd60, %rd122, 2;
	selp.b64 	%rd61, %rd60, %rd59, %p8;
	selp.f32 	%f19, %f18, %f17, %p8;
	ld.global.f32 	%f20, [%rd118+-8];
	setp.lt.f32 	%p9, %f19, %f20;
	add.s64 	%rd62, %rd122, 3;
	selp.b64 	%rd63, %rd62, %rd61, %p9;
	selp.f32 	%f21, %f20, %f19, %p9;
	ld.global.f32 	%f22, [%rd118+-4];
	setp.lt.f32 	%p10, %f21, %f22;
	add.s64 	%rd64, %rd122, 4;
	selp.b64 	%rd65, %rd64, %rd63, %p10;
	selp.f32 	%f23, %f22, %f21, %p10;
	ld.global.f32 	%f24, [%rd118];
	setp.lt.f32 	%p11, %f23, %f24;
	add.s64 	%rd66, %rd122, 5;
	selp.b64 	%rd67, %rd66, %rd65, %p11;
	selp.f32 	%f25, %f24, %f23, %p11;
	ld.global.f32 	%f26, [%rd118+4];
	setp.lt.f32 	%p12, %f25, %f26;
	add.s64 	%rd68, %rd122, 6;
	selp.b64 	%rd69, %rd68, %rd67, %p12;
	selp.f32 	%f27, %f26, %f25, %p12;
	ld.global.f32 	%f28, [%rd118+8];
	setp.lt.f32 	%p13, %f27, %f28;
	add.s64 	%rd70, %rd122, 7;
	selp.b64 	%rd71, %rd70, %rd69, %p13;
	selp.f32 	%f29, %f28, %f27, %p13;
	ld.global.f32 	%f30, [%rd118+12];
	setp.lt.f32 	%p14, %f29, %f30;
	add.s64 	%rd72, %rd122, 8;
	selp.b64 	%rd73, %rd72, %rd71, %p14;
	selp.f32 	%f31, %f30, %f29, %p14;
	ld.global.f32 	%f32, [%rd118+16];
	setp.lt.f32 	%p15, %f31, %f32;
	add.s64 	%rd74, %rd122, 9;
	selp.b64 	%rd75, %rd74, %rd73, %p15;
	selp.f32 	%f33, %f32, %f31, %p15;
	ld.global.f32 	%f34, [%rd118+20];
	setp.lt.f32 	%p16, %f33, %f34;
	add.s64 	%rd76, %rd122, 10;
	selp.b64 	%rd77, %rd76, %rd75, %p16;
	selp.f32 	%f35, %f34, %f33, %p16;
	ld.global.f32 	%f36, [%rd118+24];
	setp.lt.f32 	%p17, %f35, %f36;
	add.s64 	%rd78, %rd122, 11;
	selp.b64 	%rd79, %rd78, %rd77, %p17;
	selp.f32 	%f37, %f36, %f35, %p17;
	ld.global.f32 	%f38, [%rd118+28];
	setp.lt.f32 	%p18, %f37, %f38;
	add.s64 	%rd80, %rd122, 12;
	selp.b64 	%rd81, %rd80, %rd79, %p18;
	selp.f32 	%f39, %f38, %f37, %p18;
	ld.global.f32 	%f40, [%rd118+32];
	setp.lt.f32 	%p19, %f39, %f40;
	add.s64 	%rd82, %rd122, 13;
	selp.b64 	%rd83, %rd82, %rd81, %p19;
	selp.f32 	%f41, %f40, %f39, %p19;
	ld.global.f32 	%f42, [%rd118+36];
	setp.lt.f32 	%p20, %f41, %f42;
	add.s64 	%rd84, %rd122, 14;
	selp.b64 	%rd85, %rd84, %rd83, %p20;
	selp.f32 	%f43, %f42, %f41, %p20;
	ld.global.f32 	%f44, [%rd118+40];
	setp.lt.f32 	%p21, %f43, %f44;
	add.s64 	%rd86, %rd122, 15;
	selp.b64 	%rd134, %rd86, %rd85, %p21;
	selp.f32 	%f83, %f44, %f43, %p21;
	add.s64 	%rd122, %rd122, 16;
	add.s64 	%rd118, %rd118, 64;
	setp.ne.s64 	%p22, %rd76, %rd7;
	@%p22 bra 	$L__BB0_5;
$L__BB0_6:
	setp.eq.s64 	%p23, %rd6, 0;
	@%p23 bra 	$L__BB0_15;
	and.b64  	%rd19, %rd5, 7;
	setp.lt.u64 	%p24, %rd6, 8;
	@%p24 bra 	$L__BB0_9;
	shl.b64 	%rd88, %rd122, 2;
	add.s64 	%rd89, %rd4, %rd88;
	ld.global.f32 	%f45, [%rd89];
	setp.lt.f32 	%p25, %f83, %f45;
	selp.b64 	%rd90, %rd122, %rd134, %p25;
	selp.f32 	%f46, %f45, %f83, %p25;
	add.s64 	%rd91, %rd122, 1;
	ld.global.f32 	%f47, [%rd89+4];
	setp.lt.f32 	%p26, %f46, %f47;
	selp.b64 	%rd92, %rd91, %rd90, %p26;
	selp.f32 	%f48, %f47, %f46, %p26;
	add.s64 	%rd93, %rd122, 2;
	ld.global.f32 	%f49, [%rd89+8];
	setp.lt.f32 	%p27, %f48, %f49;
	selp.b64 	%rd94, %rd93, %rd92, %p27;
	selp.f32 	%f50, %f49, %f48, %p27;
	add.s64 	%rd95, %rd122, 3;
	ld.global.f32 	%f51, [%rd89+12];
	setp.lt.f32 	%p28, %f50, %f51;
	selp.b64 	%rd96, %rd95, %rd94, %p28;
	selp.f32 	%f52, %f51, %f50, %p28;
	add.s64 	%rd97, %rd122, 4;
	ld.global.f32 	%f53, [%rd89+16];
	setp.lt.f32 	%p29, %f52, %f53;
	selp.b64 	%rd98, %rd97, %rd96, %p29;
	selp.f32 	%f54, %f53, %f52, %p29;
	add.s64 	%rd99, %rd122, 5;
	ld.global.f32 	%f55, [%rd89+20];
	setp.lt.f32 	%p30, %f54, %f55;
	selp.b64 	%rd100, %rd99, %rd98, %p30;
	selp.f32 	%f56, %f55, %f54, %p30;
	add.s64 	%rd101, %rd122, 6;
	ld.global.f32 	%f57, [%rd89+24];
	setp.lt.f32 	%p31, %f56, %f57;
	selp.b64 	%rd102, %rd101, %rd100, %p31;
	selp.f32 	%f58, %f57, %f56, %p31;
	add.s64 	%rd103, %rd122, 7;
	ld.global.f32 	%f59, [%rd89+28];
	setp.lt.f32 	%p32, %f58, %f59;
	selp.b64 	%rd134, %rd103, %rd102, %p32;
	selp.f32 	%f83, %f59, %f58, %p32;
	add.s64 	%rd122, %rd122, 8;
$L__BB0_9:
	setp.eq.s64 	%p33, %rd19, 0;
	@%p33 bra 	$L__BB0_15;
	and.b64  	%rd130, %rd5, 3;
	setp.lt.u64 	%p34, %rd19, 4;
	@%p34 bra 	$L__BB0_12;
	shl.b64 	%rd105, %rd122, 2;
	add.s64 	%rd106, %rd4, %rd105;
	ld.global.f32 	%f60, [%rd106];
	setp.lt.f32 	%p35, %f83, %f60;
	selp.b64 	%rd107, %rd122, %rd134, %p35;
	selp.f32 	%f61, %f60, %f83, %p35;
	add.s64 	%rd108, %rd122, 1;
	ld.global.f32 	%f62, [%rd106+4];
	setp.lt.f32 	%p36, %f61, %f62;
	selp.b64 	%rd109, %rd108, %rd107, %p36;
	selp.f32 	%f63, %f62, %f61, %p36;
	add.s64 	%rd110, %rd122, 2;
	ld.global.f32 	%f64, [%rd106+8];
	setp.lt.f32 	%p37, %f63, %f64;
	selp.b64 	%rd111, %rd110, %rd109, %p37;
	selp.f32 	%f65, %f64, %f63, %p37;
	add.s64 	%rd112, %rd122, 3;
	ld.global.f32 	%f66, [%rd106+12];
	setp.lt.f32 	%p38, %f65, %f66;
	selp.b64 	%rd134, %rd112, %rd111, %p38;
	selp.f32 	%f83, %f66, %f65, %p38;
	add.s64 	%rd122, %rd122, 4;
$L__BB0_12:
	setp.eq.s64 	%p39, %rd130, 0;
	@%p39 bra 	$L__BB0_15;
	shl.b64 	%rd114, %rd122, 2;
	add.s64 	%rd115, %rd47, %rd114;
	add.s64 	%rd131, %rd2, %rd115;
$L__BB0_14:
	.pragma "nounroll";
	ld.global.f32 	%f67, [%rd131];
	setp.lt.f32 	%p40, %f83, %f67;
	selp.b64 	%rd134, %rd122, %rd134, %p40;
	selp.f32 	%f83, %f67, %f83, %p40;
	add.s64 	%rd122, %rd122, 1;
	add.s64 	%rd131, %rd131, 4;
	add.s64 	%rd130, %rd130, -1;
	setp.ne.s64 	%p41, %rd130, 0;
	@%p41 bra 	$L__BB0_14;
$L__BB0_15:
	cvt.u32.u64 	%r8, %rd134;
	add.s32 	%r9, %r8, -5;
$L__BB0_16:
	ld.global.f32 	%f68, [%rd4];
	mul.f32 	%f69, %f13, %f68;
	cvt.f64.f32 	%fd1, %f69;
	div.rn.f64 	%fd2, %fd1, 0d4084000000000000;
	mul.f64 	%fd3, %fd2, 0d4089000000000000;
	cvt.rn.f32.f64 	%f70, %fd3;
	ld.global.f32 	%f71, [%rd4+4];
	mul.f32 	%f72, %f13, %f71;
	cvt.f64.f32 	%fd4, %f72;
	div.rn.f64 	%fd5, %fd4, 0d4084000000000000;
	mul.f64 	%fd6, %fd5, 0d4082C00000000000;
	cvt.rn.f32.f64 	%f73, %fd6;
	ld.global.f32 	%f74, [%rd4+8];
	mul.f32 	%f75, %f13, %f74;
	cvt.f64.f32 	%fd7, %f75;
	div.rn.f64 	%fd8, %fd7, 0d4084000000000000;
	mul.f64 	%fd9, %fd8, 0d4089000000000000;
	cvt.rn.f32.f64 	%f76, %fd9;
	ld.global.f32 	%f77, [%rd4+12];
	mul.f32 	%f78, %f13, %f77;
	cvt.f64.f32 	%fd10, %f78;
	div.rn.f64 	%fd11, %fd10, 0d4084000000000000;
	mul.f64 	%fd12, %fd11, 0d4082C00000000000;
	cvt.rn.f32.f64 	%f79, %fd12;
	cvt.f64.f32 	%fd13, %f70;
	cvt.f64.f32 	%fd14, %f76;
	mul.f64 	%fd15, %fd14, 0d3FE0000000000000;
	sub.f64 	%fd16, %fd13, %fd15;
	cvt.rn.f32.f64 	%f80, %fd16;
	cvt.f64.f32 	%fd17, %f73;
	cvt.f64.f32 	%fd18, %f79;
	mul.f64 	%fd19, %fd18, 0d3FE0000000000000;
	sub.f64 	%fd20, %fd17, %fd19;
	cvt.rn.f32.f64 	%f81, %fd20;
	cvt.f64.f32 	%fd21, %f1;
	cvt.f64.f32 	%fd22, %f80;
	cvt.f64.f32 	%fd23, %f81;
	cvta.to.global.u64 	%rd116, %rd43;
	mad.lo.s64 	%rd117, %rd1, 48, %rd116;
	st.global.f64 	[%rd117], %fd21;
	st.global.f64 	[%rd117+8], %fd22;
	st.global.f64 	[%rd117+16], %fd23;
	st.global.f64 	[%rd117+24], %fd14;
	st.global.f64 	[%rd117+32], %fd18;
	st.global.u32 	[%rd117+40], %r9;
$L__BB0_17:
	ret;

}


// ===== COMPILED SASS (sm_100) =====

	.target	sm_100

	.elftype	@"ET_EXEC"


//--------------------- .note.nv.tkinfo           --------------------------
	.section	.note.nv.tkinfo,"",@"SHT_NOTE"
	.sectionflags	@"SHF_NOTE_NV_TKINFO"
	.tkinfo
        /*0018*/ 	.word	0x00000002
        /*0030*/ 	.string	""
        /*0030*/ 	.string	"ptxas"
        /*0030*/ 	.string	"Cuda compilation tools, release 13.0, V13.0.88"
        /*0030*/ 	.string	"Build cuda_13.0.r13.0/compiler.36424714_0"
        /*0030*/ 	.string	"-arch sm_100 -m 64 "



//--------------------- .note.nv.cuinfo           --------------------------
	.section	.note.nv.cuinfo,"",@"SHT_NOTE"
	.sectionflags	@"SHF_NOTE_NV_CUINFO"
        /*0018*/ 	.short	0x0002
        /*001a*/ 	.short	0x0064
        /*001c*/ 	.short	0x0082
	.zero		2


//--------------------- .nv.info                  --------------------------
	.section	.nv.info,"",@"SHT_CUDA_INFO"
	.align	4


	//----- nvinfo : EIATTR_REGCOUNT
	.align		4
        /*0000*/ 	.byte	0x04, 0x2f
        /*0002*/ 	.short	(.L_1 - .L_0)
	.align		4
.L_0:
        /*0004*/ 	.word	index@(_Z11process_netmmffPKfP17YoloDetectionCudaPb)
        /*0008*/ 	.word	0x0000001e


	//----- nvinfo : EIATTR_FRAME_SIZE
	.align		4
.L_1:
        /*000c*/ 	.byte	0x04, 0x11
        /*000e*/ 	.short	(.L_3 - .L_2)
	.align		4
.L_2:
        /*0010*/ 	.word	index@($__internal_0_$__cuda_sm20_div_rn_f64_full)
        /*0014*/ 	.word	0x00000000


	//----- nvinfo : EIATTR_FRAME_SIZE
	.align		4
.L_3:
        /*0018*/ 	.byte	0x04, 0x11
        /*001a*/ 	.short	(.L_5 - .L_4)
	.align		4
.L_4:
        /*001c*/ 	.word	index@(_Z11process_netmmffPKfP17YoloDetectionCudaPb)
        /*0020*/ 	.word	0x00000000


	//----- nvinfo : EIATTR_MIN_STACK_SIZE
	.align		4
.L_5:
        /*0024*/ 	.byte	0x04, 0x12
        /*0026*/ 	.short	(.L_7 - .L_6)
	.align		4
.L_6:
        /*0028*/ 	.word	index@(_Z11process_netmmffPKfP17YoloDetectionCudaPb)
        /*002c*/ 	.word	0x00000000
.L_7:


//--------------------- .nv.compat                --------------------------
	.section	.nv.compat,"",@"SHT_CUDA_COMPAT_INFO"
	.align	4
        /*0000*/ 	.byte	0x02, 0x09, 0x00, 0x00, 0x02, 0x02, 0x01, 0x00, 0x02, 0x05, 0x05, 0x00, 0x03, 0x07, 0x01, 0x01
        /*0010*/ 	.byte	0x02, 0x03, 0x00, 0x00, 0x02, 0x06, 0x01, 0x00, 0x04, 0x0b, 0x08, 0x00, 0x01, 0x00, 0x00, 0x00
        /*0020*/ 	.byte	0x00, 0x00, 0x00, 0x00


//--------------------- .nv.info._Z11process_netmmffPKfP17YoloDetectionCudaPb --------------------------
	.section	.nv.info._Z11process_netmmffPKfP17YoloDetectionCudaPb,"",@"SHT_CUDA_INFO"
	.sectionflags	@""
	.align	4


	//----- nvinfo : EIATTR_CUDA_API_VERSION
	.align		4
        /*0000*/ 	.byte	0x04, 0x37
        /*0002*/ 	.short	(.L_9 - .L_8)
.L_8:
        /*0004*/ 	.word	0x00000082


	//----- nvinfo : EIATTR_KPARAM_INFO
	.align		4
.L_9:
        /*0008*/ 	.byte	0x04, 0x17
        /*000a*/ 	.short	(.L_11 - .L_10)
.L_10:
        /*000c*/ 	.word	0x00000000
        /*0010*/ 	.short	0x0006
        /*0012*/ 	.short	0x0028
        /*0014*/ 	.byte	0x00, 0xf5, 0x21, 0x00


	//----- nvinfo : EIATTR_KPARAM_INFO
	.align		4
.L_11:
        /*0018*/ 	.byte	0x04, 0x17
        /*001a*/ 	.short	(.L_13 - .L_12)
.L_12:
        /*001c*/ 	.word	0x00000000
        /*0020*/ 	.short	0x0005
        /*0022*/ 	.short	0x0020
        /*0024*/ 	.byte	0x00, 0xf5, 0x21, 0x00


	//----- nvinfo : EIATTR_KPARAM_INFO
	.align		4
.L_13:
        /*0028*/ 	.byte	0x04, 0x17
        /*002a*/ 	.short	(.L_15 - .L_14)
.L_14:
        /*002c*/ 	.word	0x00000000
        /*0030*/ 	.short	0x0004
        /*0032*/ 	.short	0x0018
        /*0034*/ 	.byte	0x00, 0xf5, 0x21, 0x00


	//----- nvinfo : EIATTR_KPARAM_INFO
	.align		4
.L_15:
        /*0038*/ 	.byte	0x04, 0x17
        /*003a*/ 	.short	(.L_17 - .L_16)
.L_16:
        /*003c*/ 	.word	0x00000000
        /*0040*/ 	.short	0x0003
        /*0042*/ 	.short	0x0014
        /*0044*/ 	.byte	0x00, 0xf0, 0x11, 0x00


	//----- nvinfo : EIATTR_KPARAM_INFO
	.align		4
.L_17:
        /*0048*/ 	.byte	0x04, 0x17
        /*004a*/ 	.short	(.L_19 - .L_18)
.L_18:
        /*004c*/ 	.word	0x00000000
        /*0050*/ 	.short	0x0002
        /*0052*/ 	.short	0x0010
        /*0054*/ 	.byte	0x00, 0xf0, 0x11, 0x00


	//----- nvinfo : EIATTR_KPARAM_INFO
	.align		4
.L_19:
        /*0058*/ 	.byte	0x04, 0x17
        /*005a*/ 	.short	(.L_21 - .L_20)
.L_20:
        /*005c*/ 	.word	0x00000000
        /*0060*/ 	.short	0x0001
        /*0062*/ 	.short	0x0008
        /*0064*/ 	.byte	0x00, 0xf0, 0x21, 0x00


	//----- nvinfo : EIATTR_KPARAM_INFO
	.align		4
.L_21:
        /*0068*/ 	.byte	0x04, 0x17
        /*006a*/ 	.short	(.L_23 - .L_22)
.L_22:
        /*006c*/ 	.word	0x00000000
        /*0070*/ 	.short	0x0000
        /*0072*/ 	.short	0x0000
        /*0074*/ 	.byte	0x00, 0xf0, 0x21, 0x00


	//----- nvinfo : EIATTR_SPARSE_MMA_MASK
	.align		4
.L_23:
        /*0078*/ 	.byte	0x03, 0x50
        /*007a*/ 	.short	0x0000


	//----- nvinfo : EIATTR_MAXREG_COUNT
	.align		4
        /*007c*/ 	.byte	0x03, 0x1b
        /*007e*/ 	.short	0x00ff


	//----- nvinfo : EIATTR_MERCURY_ISA_VERSION
	.align		4
        /*0080*/ 	.byte	0x03, 0x5f
        /*0082*/ 	.short	0x0101


	//----- nvinfo : EIATTR_VRC_CTA_INIT_COUNT
	.align		4
        /*0084*/ 	.byte	0x02, 0x4a
	.zero		1
	.zero		1


	//----- nvinfo : EIATTR_EXIT_INSTR_OFFSETS
	.align		4
        /*0088*/ 	.byte	0x04, 0x1c
        /*008a*/ 	.short	(.L_25 - .L_24)


	//   ....[0]....
.L_24:
        /*008c*/ 	.word	0x00000080


	//   ....[1]....
        /*0090*/ 	.word	0x000001a0


	//   ....[2]....
        /*0094*/ 	.word	0x00001680


	//----- nvinfo : EIATTR_CRS_STACK_SIZE
	.align		4
.L_25:
        /*0098*/ 	.byte	0x04, 0x1e
        /*009a*/ 	.short	(.L_27 - .L_26)
.L_26:
        /*009c*/ 	.word	0x00000000


	//----- nvinfo : EIATTR_CBANK_PARAM_SIZE
	.align		4
.L_27:
        /*00a0*/ 	.byte	0x03, 0x19
        /*00a2*/ 	.short	0x0030


	//----- nvinfo : EIATTR_PARAM_CBANK
	.align		4
        /*00a4*/ 	.byte	0x04, 0x0a
        /*00a6*/ 	.short	(.L_29 - .L_28)
	.align		4
.L_28:
        /*00a8*/ 	.word	index@(.nv.constant0._Z11process_netmmffPKfP17YoloDetectionCudaPb)
        /*00ac*/ 	.short	0x0380
        /*00ae*/ 	.short	0x0030


	//----- nvinfo : EIATTR_SW_WAR
	.align		4
.L_29:
        /*00b0*/ 	.byte	0x04, 0x36
        /*00b2*/ 	.short	(.L_31 - .L_30)
.L_30:
        /*00b4*/ 	.word	0x00000008
.L_31:


//--------------------- .nv.callgraph             --------------------------
	.section	.nv.callgraph,"",@"SHT_CUDA_CALLGRAPH"
	.align	4
	.sectionentsize	8
	.align		4
        /*0000*/ 	.word	0x00000000
	.align		4
        /*0004*/ 	.word	0xffffffff
	.align		4
        /*0008*/ 	.word	0x00000000
	.align		4
        /*000c*/ 	.word	0xfffffffe
	.align		4
        /*0010*/ 	.word	0x00000000
	.align		4
        /*0014*/ 	.word	0xfffffffd
	.align		4
        /*0018*/ 	.word	0x00000000
	.align		4
        /*001c*/ 	.word	0xfffffffc


//--------------------- .text._Z11process_netmmffPKfP17YoloDetectionCudaPb --------------------------
	.section	.text._Z11process_netmmffPKfP17YoloDetectionCudaPb,"ax",@progbits
	.align	128
        .global         _Z11process_netmmffPKfP17YoloDetectionCudaPb
        .type           _Z11process_netmmffPKfP17YoloDetectionCudaPb,@function
        .size           _Z11process_netmmffPKfP17YoloDetectionCudaPb,(.L_x_21 - _Z11process_netmmffPKfP17YoloDetectionCudaPb)
        .other          _Z11process_netmmffPKfP17YoloDetectionCudaPb,@"STO_CUDA_ENTRY STV_DEFAULT"
_Z11process_netmmffPKfP17YoloDetectionCudaPb:
.text._Z11process_netmmffPKfP17YoloDetectionCudaPb:
[----:B------:R-:W-:Y:S01]  /*0000*/  LDC R1, c[0x0][0x37c] ;  /* 0x0000df00ff017b82 */ /* 0x000fe20000000800 */
[----:B------:R-:W0:Y:S07]  /*0010*/  S2R R3, SR_TID.X ;  /* 0x0000000000037919 */ /* 0x000e2e0000002100 */
[----:B------:R-:W0:Y:S01]  /*0020*/  S2UR UR4, SR_CTAID.X ;  /* 0x00000000000479c3 */ /* 0x000e220000002500 */
[----:B------:R-:W1:Y:S07]  /*0030*/  LDCU.64 UR6, c[0x0][0x380] ;  /* 0x00007000ff0677ac */ /* 0x000e6e0008000a00 */
[----:B------:R-:W0:Y:S02]  /*0040*/  LDC R2, c[0x0][0x360] ;  /* 0x0000d800ff027b82 */ /* 0x000e240000000800 */
[----:B0-----:R-:W-:-:S05]  /*0050*/  IMAD R2, R2, UR4, R3 ;  /* 0x0000000402027c24 */ /* 0x001fca000f8e0203 */
[----:B-1----:R-:W-:-:S04]  /*0060*/  ISETP.GE.U32.AND P0, PT, R2, UR6, PT ;  /* 0x0000000602007c0c */ /* 0x002fc8000bf06070 */
[----:B------:R-:W-:-:S13]  /*0070*/  ISETP.GE.U32.AND.EX P0, PT, RZ, UR7, PT, P0 ;  /* 0x00000007ff007c0c */ /* 0x000fda000bf06100 */
[----:B------:R-:W-:Y:S05]  /*0080*/  @P0 EXIT ;  /* 0x000000000000094d */ /* 0x000fea0003800000 */
[----:B------:R-:W0:Y:S01]  /*0090*/  LDCU.64 UR6, c[0x0][0x388] ;  /* 0x00007100ff0677ac */ /* 0x000e220008000a00 */
[----:B------:R-:W1:Y:S01]  /*00a0*/  LDCU.64 UR12, c[0x0][0x398] ;  /* 0x00007300ff0c77ac */ /* 0x000e620008000a00 */
[----:B------:R-:W2:Y:S01]  /*00b0*/  LDCU.64 UR8, c[0x0][0x358] ;  /* 0x00006b00ff0877ac */ /* 0x000ea20008000a00 */
[----:B------:R-:W3:Y:S01]  /*00c0*/  LDCU UR4, c[0x0][0x390] ;  /* 0x00007200ff0477ac */ /* 0x000ee20008000800 */
[----:B------:R-:W4:Y:S01]  /*00d0*/  LDCU.64 UR10, c[0x0][0x3a8] ;  /* 0x00007500ff0a77ac */ /* 0x000f220008000a00 */
[----:B0-----:R-:W-:-:S04]  /*00e0*/  IMAD.WIDE.U32 R6, R2, UR6, RZ ;  /* 0x0000000602067c25 */ /* 0x001fc8000f8e00ff */
[----:B------:R-:W-:Y:S02]  /*00f0*/  IMAD R3, R2, UR7, R7 ;  /* 0x0000000702037c24 */ /* 0x000fe4000f8e0207 */
[----:B------:R-:W-:-:S03]  /*0100*/  IMAD.SHL.U32 R0, R6, 0x4, RZ ;  /* 0x0000000406007824 */ /* 0x000fc600078e00ff */
[----:B------:R-:W-:Y:S02]  /*0110*/  SHF.L.U64.HI R6, R6, 0x2, R3 ;  /* 0x0000000206067819 */ /* 0x000fe40000010203 */
[----:B-1----:R-:W-:-:S04]  /*0120*/  IADD3 R8, P0, PT, R0, UR12, RZ ;  /* 0x0000000c00087c10 */ /* 0x002fc8000ff1e0ff */
[----:B------:R-:W-:-:S05]  /*0130*/  IADD3.X R9, PT, PT, R6, UR13, RZ, P0, !PT ;  /* 0x0000000d06097c10 */ /* 0x000fca00087fe4ff */
[----:B--2---:R-:W3:Y:S01]  /*0140*/  LDG.E R3, desc[UR8][R8.64+0x10] ;  /* 0x0000100808037981 */ /* 0x004ee2000c1e1900 */
[----:B----4-:R-:W-:-:S05]  /*0150*/  IADD3 R4, P1, PT, R2, UR10, RZ ;  /* 0x0000000a02047c10 */ /* 0x010fca000ff3e0ff */
[----:B------:R-:W-:Y:S01]  /*0160*/  IMAD.X R5, RZ, RZ, UR11, P1 ;  /* 0x0000000bff057e24 */ /* 0x000fe200088e06ff */
[----:B---3--:R-:W-:-:S04]  /*0170*/  FSETP.GT.AND P0, PT, R3, UR4, PT ;  /* 0x0000000403007c0b */ /* 0x008fc8000bf04000 */
[----:B------:R-:W-:-:S05]  /*0180*/  SEL R7, RZ, 0x1, !P0 ;  /* 0x00000001ff077807 */ /* 0x000fca0004000000 */
[----:B------:R0:W-:Y:S04]  /*0190*/  STG.E.U8 desc[UR8][R4.64], R7 ;  /* 0x0000000704007986 */ /* 0x0001e8000c101108 */
[----:B------:R-:W-:Y:S05]  /*01a0*/  @!P0 EXIT ;  /* 0x000000000000894d */ /* 0x000fea0003800000 */
[----:B------:R-:W-:Y:S01]  /*01b0*/  UISETP.GE.U32.AND UP0, UPT, UR6, 0x7, UPT ;  /* 0x000000070600788c */ /* 0x000fe2000bf06070 */
[----:B0-----:R-:W-:-:S03]  /*01c0*/  IMAD.MOV.U32 R4, RZ, RZ, RZ ;  /* 0x000000ffff047224 */ /* 0x001fc600078e00ff */
[----:B------:R-:W-:-:S09]  /*01d0*/  UISETP.GE.U32.AND.EX UP0, UPT, UR7, URZ, UPT, UP0 ;  /* 0x000000ff0700728c */ /* 0x000fd2000bf06100 */
[----:B------:R-:W-:Y:S05]  /*01e0*/  BRA.U !UP0, `(.L_x_0) ;  /* 0x0000000d08087547 */ /* 0x000fea000b800000 */
[----:B------:R0:W5:Y:S01]  /*01f0*/  LDG.E R12, desc[UR8][R8.64+0x14] ;  /* 0x00001408080c7981 */ /* 0x000162000c1e1900 */
[----:B------:R-:W-:Y:S01]  /*0200*/  UIADD3 UR4, UP0, UPT, UR6, -0x7, URZ ;  /* 0xfffffff906047890 */ /* 0x000fe2000ff1e0ff */
[----:B------:R-:W-:Y:S01]  /*0210*/  IMAD.MOV.U32 R7, RZ, RZ, 0x5 ;  /* 0x00000005ff077424 */ /* 0x000fe200078e00ff */
[----:B------:R-:W-:Y:S01]  /*0220*/  UIADD3 UR5, UP2, UPT, UR6, -0x6, URZ ;  /* 0xfffffffa06057890 */ /* 0x000fe2000ff5e0ff */
[----:B------:R-:W-:Y:S01]  /*0230*/  IMAD.MOV.U32 R11, RZ, RZ, 0x6 ;  /* 0x00000006ff0b7424 */ /* 0x000fe200078e00ff */
[----:B------:R-:W-:Y:S01]  /*0240*/  UIADD3.X UR6, UPT, UPT, UR7, -0x1, URZ, UP0, !UPT ;  /* 0xffffffff07067890 */ /* 0x000fe200087fe4ff */
[----:B------:R-:W-:Y:S01]  /*0250*/  IMAD.MOV.U32 R10, RZ, RZ, RZ ;  /* 0x000000ffff0a7224 */ /* 0x000fe200078e00ff */
[----:B------:R-:W-:Y:S02]  /*0260*/  UISETP.GE.U32.AND UP0, UPT, UR4, 0xf, UPT ;  /* 0x0000000f0400788c */ /* 0x000fe4000bf06070 */
[----:B------:R-:W-:Y:S02]  /*0270*/  ULOP3.LUT UR10, UR5, 0xf, URZ, 0xc0, !UPT ;  /* 0x0000000f050a7892 */ /* 0x000fe4000f8ec0ff */
[----:B------:R-:W-:-:S02]  /*0280*/  UISETP.GE.U32.AND.EX UP0, UPT, UR6, URZ, UPT, UP0 ;  /* 0x000000ff0600728c */ /* 0x000fc4000bf06100 */
[----:B------:R-:W-:Y:S02]  /*0290*/  UISETP.NE.U32.AND UP1, UPT, UR10, URZ, UPT ;  /* 0x000000ff0a00728c */ /* 0x000fe4000bf25070 */
[----:B------:R-:W-:Y:S02]  /*02a0*/  UIADD3.X UR4, UPT, UPT, UR7, -0x1, URZ, UP2, !UPT ;  /* 0xffffffff07047890 */ /* 0x000fe400097fe4ff */
[----:B------:R-:W-:-:S03]  /*02b0*/  UISETP.NE.AND.EX UP1, UPT, URZ, URZ, UPT, UP1 ;  /* 0x000000ffff00728c */ /* 0x000fc6000bf25310 */
[----:B0-----:R-:W-:Y:S08]  /*02c0*/  BRA.U !UP0, `(.L_x_1) ;  /* 0x0000000508547547 */ /* 0x001ff0000b800000 */
[----:B------:R-:W-:Y:S01]  /*02d0*/  IADD3 R4, P0, PT, R8, 0x2c, RZ ;  /* 0x0000002c08047810 */ /* 0x000fe20007f1e0ff */
[----:B------:R-:W-:Y:S01]  /*02e0*/  IMAD.MOV.U32 R7, RZ, RZ, 0x5 ;  /* 0x00000005ff077424 */ /* 0x000fe200078e00ff */
[----:B------:R-:W-:Y:S01]  /*02f0*/  ULOP3.LUT UR6, UR5, 0xfffffff0, URZ, 0xc0, !UPT ;  /* 0xfffffff005067892 */ /* 0x000fe2000f8ec0ff */
[----:B------:R-:W-:Y:S02]  /*0300*/  IMAD.MOV.U32 R11, RZ, RZ, 0x6 ;  /* 0x00000006ff0b7424 */ /* 0x000fe400078e00ff */
[----:B------:R-:W-:Y:S02]  /*0310*/  IMAD.MOV.U32 R10, RZ, RZ, RZ ;  /* 0x000000ffff0a7224 */ /* 0x000fe400078e00ff */
[----:B------:R-:W-:-:S07]  /*0320*/  IMAD.X R5, RZ, RZ, R9, P0 ;  /* 0x000000ffff057224 */ /* 0x000fce00000e0609 */
.L_x_2:
[----:B------:R-:W2:Y:S04]  /*0330*/  LDG.E R23, desc[UR8][R4.64+-0x14] ;  /* 0xffffec0804177981 */ /* 0x000ea8000c1e1900 */
[----:B------:R-:W3:Y:S04]  /*0340*/  LDG.E R22, desc[UR8][R4.64+-0x10] ;  /* 0xfffff00804167981 */ /* 0x000ee8000c1e1900 */
[----:B------:R-:W4:Y:S04]  /*0350*/  LDG.E R24, desc[UR8][R4.64+-0xc] ;  /* 0xfffff40804187981 */ /* 0x000f28000c1e1900 */
        /* <DEDUP_REMOVED lines=8> */
[----:B------:R-:W4:Y:S01]  /*03e0*/  LDG.E R20, desc[UR8][R4.64+0x18] ;  /* 0x0000180804147981 */ /* 0x000f22000c1e1900 */
[----:B--2--5:R-:W-:-:S04]  /*03f0*/  FSETP.GEU.AND P0, PT, R12, R23, PT ;  /* 0x000000170c00720b */ /* 0x024fc80003f0e000 */
[----:B------:R-:W-:Y:S02]  /*0400*/  FSEL R23, R23, R12, !P0 ;  /* 0x0000000c17177208 */ /* 0x000fe40004000000 */
[----:B------:R-:W2:Y:S02]  /*0410*/  LDG.E R12, desc[UR8][R4.64+0x1c] ;  /* 0x00001c08040c7981 */ /* 0x000ea4000c1e1900 */
[----:B---3--:R-:W-:-:S04]  /*0420*/  FSETP.GEU.AND P6, PT, R23, R22, PT ;  /* 0x000000161700720b */ /* 0x008fc80003fce000 */
[----:B------:R-:W-:Y:S02]  /*0430*/  FSEL R23, R22, R23, !P6 ;  /* 0x0000001716177208 */ /* 0x000fe40007000000 */
[----:B------:R-:W3:Y:S02]  /*0440*/  LDG.E R22, desc[UR8][R4.64+0x20] ;  /* 0x0000200804167981 */ /* 0x000ee4000c1e1900 */
[----:B----4-:R-:W-:-:S04]  /*0450*/  FSETP.GEU.AND P3, PT, R23, R24, PT ;  /* 0x000000181700720b */ /* 0x010fc80003f6e000 */
[----:B------:R-:W-:Y:S02]  /*0460*/  FSEL R24, R24, R23, !P3 ;  /* 0x0000001718187208 */ /* 0x000fe40005800000 */
[----:B------:R-:W4:Y:S02]  /*0470*/  LDG.E R23, desc[UR8][R4.64+0x24] ;  /* 0x0000240804177981 */ /* 0x000f24000c1e1900 */
[----:B------:R-:W-:-:S04]  /*0480*/  FSETP.GEU.AND P5, PT, R24, R21, PT ;  /* 0x000000151800720b */ /* 0x000fc80003fae000 */
[----:B------:R-:W-:Y:S02]  /*0490*/  FSEL R24, R21, R24, !P5 ;  /* 0x0000001815187208 */ /* 0x000fe40006800000 */
[----:B------:R-:W4:Y:S02]  /*04a0*/  LDG.E R21, desc[UR8][R4.64+0x28] ;  /* 0x0000280804157981 */ /* 0x000f24000c1e1900 */
[----:B------:R-:W-:-:S04]  /*04b0*/  FSETP.GEU.AND P1, PT, R24, R13, PT ;  /* 0x0000000d1800720b */ /* 0x000fc80003f2e000 */
[----:B------:R-:W-:Y:S01]  /*04c0*/  FSEL R13, R13, R24, !P1 ;  /* 0x000000180d0d7208 */ /* 0x000fe20004800000 */
[----:B------:R-:W-:-:S03]  /*04d0*/  VIADD R24, R11, 0x3 ;  /* 0x000000030b187836 */ /* 0x000fc60000000000 */
[----:B------:R-:W-:-:S04]  /*04e0*/  FSETP.GEU.AND P4, PT, R13, R14, PT ;  /* 0x0000000e0d00720b */ /* 0x000fc80003f8e000 */
[----:B------:R-:W-:-:S04]  /*04f0*/  FSEL R14, R14, R13, !P4 ;  /* 0x0000000d0e0e7208 */ /* 0x000fc80006000000 */
[----:B------:R-:W-:-:S04]  /*0500*/  FSETP.GEU.AND P2, PT, R14, R15, PT ;  /* 0x0000000f0e00720b */ /* 0x000fc80003f4e000 */
[----:B------:R-:W-:Y:S01]  /*0510*/  FSEL R15, R15, R14, !P2 ;  /* 0x0000000e0f0f7208 */ /* 0x000fe20005000000 */
[C---:B------:R-:W-:Y:S01]  /*0520*/  VIADD R14, R11.reuse, 0x1 ;  /* 0x000000010b0e7836 */ /* 0x040fe20000000000 */
[C---:B------:R-:W-:Y:S01]  /*0530*/  @P6 SEL R14, R11.reuse, R7, !P0 ;  /* 0x000000070b0e6207 */ /* 0x040fe20004000000 */
[----:B------:R-:W-:Y:S01]  /*0540*/  VIADD R7, R11, 0x2 ;  /* 0x000000020b077836 */ /* 0x000fe20000000000 */
[----:B------:R-:W-:-:S04]  /*0550*/  FSETP.GEU.AND P6, PT, R15, R16, PT ;  /* 0x000000100f00720b */ /* 0x000fc80003fce000 */
[----:B------:R-:W-:Y:S02]  /*0560*/  FSEL R16, R16, R15, !P6 ;  /* 0x0000000f10107208 */ /* 0x000fe40007000000 */
[----:B------:R-:W-:Y:S01]  /*0570*/  @P5 SEL R24, R7, R14, !P3 ;  /* 0x0000000e07185207 */ /* 0x000fe20005800000 */
[C---:B------:R-:W-:Y:S01]  /*0580*/  VIADD R7, R11.reuse, 0x4 ;  /* 0x000000040b077836 */ /* 0x040fe20000000000 */
[----:B------:R-:W-:Y:S01]  /*0590*/  FSETP.GEU.AND P0, PT, R16, R17, PT ;  /* 0x000000111000720b */ /* 0x000fe20003f0e000 */
[----:B------:R-:W-:-:S03]  /*05a0*/  VIADD R14, R11, 0x5 ;  /* 0x000000050b0e7836 */ /* 0x000fc60000000000 */
[----:B------:R-:W-:Y:S01]  /*05b0*/  FSEL R17, R17, R16, !P0 ;  /* 0x0000001011117208 */ /* 0x000fe20004000000 */
[----:B------:R-:W-:Y:S01]  /*05c0*/  VIADD R16, R11, 0x7 ;  /* 0x000000070b107836 */ /* 0x000fe20000000000 */
[----:B------:R-:W-:Y:S01]  /*05d0*/  @P4 SEL R14, R7, R24, !P1 ;  /* 0x00000018070e4207 */ /* 0x000fe20004800000 */
[----:B------:R-:W-:Y:S01]  /*05e0*/  VIADD R7, R11, 0x6 ;  /* 0x000000060b077836 */ /* 0x000fe20000000000 */
[----:B------:R-:W-:-:S04]  /*05f0*/  FSETP.GEU.AND P5, PT, R17, R18, PT ;  /* 0x000000121100720b */ /* 0x000fc80003fae000 */
[----:B------:R-:W-:Y:S02]  /*0600*/  FSEL R18, R18, R17, !P5 ;  /* 0x0000001112127208 */ /* 0x000fe40006800000 */
[----:B------:R-:W-:Y:S01]  /*0610*/  @P6 SEL R16, R7, R14, !P2 ;  /* 0x0000000e07106207 */ /* 0x000fe20005000000 */
[C---:B------:R-:W-:Y:S01]  /*0620*/  VIADD R7, R11.reuse, 0x8 ;  /* 0x000000080b077836 */ /* 0x040fe20000000000 */
[----:B------:R-:W-:Y:S01]  /*0630*/  FSETP.GEU.AND P3, PT, R18, R19, PT ;  /* 0x000000131200720b */ /* 0x000fe20003f6e000 */
[----:B------:R-:W-:-:S03]  /*0640*/  VIADD R14, R11, 0x9 ;  /* 0x000000090b0e7836 */ /* 0x000fc60000000000 */
[----:B------:R-:W-:Y:S02]  /*0650*/  FSEL R19, R19, R18, !P3 ;  /* 0x0000001213137208 */ /* 0x000fe40005800000 */
[----:B------:R-:W-:Y:S01]  /*0660*/  @P5 SEL R14, R7, R16, !P0 ;  /* 0x00000010070e5207 */ /* 0x000fe20004000000 */
[----:B------:R-:W-:Y:S01]  /*0670*/  VIADD R16, R11, 0xb ;  /* 0x0000000b0b107836 */ /* 0x000fe20000000000 */
[----:B------:R-:W-:Y:S02]  /*0680*/  FSETP.GEU.AND P4, PT, R19, R20, PT ;  /* 0x000000141300720b */ /* 0x000fe40003f8e000 */
[----:B------:R-:W-:Y:S02]  /*0690*/  IADD3 R7, P6, PT, R11, 0xa, RZ ;  /* 0x0000000a0b077810 */ /* 0x000fe40007fde0ff */
[----:B------:R-:W-:Y:S02]  /*06a0*/  FSEL R19, R20, R19, !P4 ;  /* 0x0000001314137208 */ /* 0x000fe40006000000 */
[----:B------:R-:W-:Y:S01]  /*06b0*/  ISETP.NE.U32.AND P0, PT, R7, UR6, PT ;  /* 0x0000000607007c0c */ /* 0x000fe2000bf05070 */
[----:B------:R-:W-:-:S05]  /*06c0*/  IMAD.X R13, RZ, RZ, R10, P6 ;  /* 0x000000ffff0d7224 */ /* 0x000fca00030e060a */
[----:B------:R-:W-:Y:S01]  /*06d0*/  ISETP.NE.AND.EX P0, PT, R13, UR4, PT, P0 ;  /* 0x000000040d007c0c */ /* 0x000fe2000bf05300 */
[----:B------:R-:W-:Y:S01]  /*06e0*/  VIADD R13, R11, 0xe ;  /* 0x0000000e0b0d7836 */ /* 0x000fe20000000000 */
[----:B------:R-:W-:Y:S01]  /*06f0*/  @P4 SEL R16, R7, R14, !P3 ;  /* 0x0000000e07104207 */ /* 0x000fe20005800000 */
[C---:B------:R-:W-:Y:S02]  /*0700*/  VIADD R7, R11.reuse, 0xc ;  /* 0x0000000c0b077836 */ /* 0x040fe40000000000 */
[----:B------:R-:W-:Y:S01]  /*0710*/  VIADD R14, R11, 0xd ;  /* 0x0000000d0b0e7836 */ /* 0x000fe20000000000 */
[----:B--2---:R-:W-:-:S04]  /*0720*/  FSETP.GEU.AND P1, PT, R19, R12, PT ;  /* 0x0000000c1300720b */ /* 0x004fc80003f2e000 */
[----:B------:R-:W-:-:S04]  /*0730*/  FSEL R19, R12, R19, !P1 ;  /* 0x000000130c137208 */ /* 0x000fc80004800000 */
[----:B---3--:R-:W-:-:S04]  /*0740*/  FSETP.GEU.AND P2, PT, R19, R22, PT ;  /* 0x000000161300720b */ /* 0x008fc80003f4e000 */
[----:B------:R-:W-:-:S04]  /*0750*/  FSEL R22, R22, R19, !P2 ;  /* 0x0000001316167208 */ /* 0x000fc80005000000 */
[----:B----4-:R-:W-:-:S04]  /*0760*/  FSETP.GEU.AND P5, PT, R22, R23, PT ;  /* 0x000000171600720b */ /* 0x010fc80003fae000 */
[----:B------:R-:W-:Y:S02]  /*0770*/  FSEL R12, R23, R22, !P5 ;  /* 0x00000016170c7208 */ /* 0x000fe40006800000 */
[----:B------:R-:W-:Y:S01]  /*0780*/  @P2 SEL R14, R7, R16, !P1 ;  /* 0x00000010070e2207 */ /* 0x000fe20004800000 */
[C---:B------:R-:W-:Y:S01]  /*0790*/  VIADD R7, R11.reuse, 0xf ;  /* 0x0000000f0b077836 */ /* 0x040fe20000000000 */
[----:B------:R-:W-:Y:S02]  /*07a0*/  FSETP.GEU.AND P3, PT, R12, R21, PT ;  /* 0x000000150c00720b */ /* 0x000fe40003f6e000 */
[----:B------:R-:W-:Y:S02]  /*07b0*/  IADD3 R4, P2, PT, R4, 0x40, RZ ;  /* 0x0000004004047810 */ /* 0x000fe40007f5e0ff */
[----:B------:R-:W-:Y:S02]  /*07c0*/  IADD3 R11, P1, PT, R11, 0x10, RZ ;  /* 0x000000100b0b7810 */ /* 0x000fe40007f3e0ff */
[----:B------:R-:W-:Y:S01]  /*07d0*/  FSEL R12, R21, R12, !P3 ;  /* 0x0000000c150c7208 */ /* 0x000fe20005800000 */
[----:B------:R-:W-:-:S02]  /*07e0*/  IMAD.X R5, RZ, RZ, R5, P2 ;  /* 0x000000ffff057224 */ /* 0x000fc400010e0605 */
[----:B------:R-:W-:-:S04]  /*07f0*/  IMAD.X R10, RZ, RZ, R10, P1 ;  /* 0x000000ffff0a7224 */ /* 0x000fc800008e060a */
[----:B------:R-:W-:Y:S01]  /*0800*/  @P3 SEL R7, R13, R14, !P5 ;  /* 0x0000000e0d073207 */ /* 0x000fe20006800000 */
[----:B------:R-:W-:Y:S06]  /*0810*/  @P0 BRA `(.L_x_2) ;  /* 0xfffffff800c40947 */ /* 0x000fec000383ffff */
.L_x_1:
[----:B------:R-:W-:Y:S05]  /*0820*/  BRA.U !UP1, `(.L_x_3) ;  /* 0x0000000509747547 */ /* 0x000fea000b800000 */
[----:B------:R-:W-:Y:S02]  /*0830*/  UISETP.GE.U32.AND UP0, UPT, UR10, 0x8, UPT ;  /* 0x000000080a00788c */ /* 0x000fe4000bf06070 */
[----:B------:R-:W-:Y:S02]  /*0840*/  ULOP3.LUT UR4, UR5, 0x7, URZ, 0xc0, !UPT ;  /* 0x0000000705047892 */ /* 0x000fe4000f8ec0ff */
[----:B------:R-:W-:Y:S02]  /*0850*/  UISETP.GE.U32.AND.EX UP0, UPT, URZ, URZ, UPT, UP0 ;  /* 0x000000ffff00728c */ /* 0x000fe4000bf06100 */
[----:B------:R-:W-:-:S04]  /*0860*/  UISETP.NE.U32.AND UP1, UPT, UR4, URZ, UPT ;  /* 0x000000ff0400728c */ /* 0x000fc8000bf25070 */
[----:B------:R-:W-:-:S03]  /*0870*/  UISETP.NE.AND.EX UP1, UPT, URZ, URZ, UPT, UP1 ;  /* 0x000000ffff00728c */ /* 0x000fc6000bf25310 */
[----:B------:R-:W-:Y:S08]  /*0880*/  BRA.U !UP0, `(.L_x_4) ;  /* 0x00000001089c7547 */ /* 0x000ff0000b800000 */
[----:B------:R-:W-:-:S04]  /*0890*/  LEA R4, P0, R11, R8, 0x2 ;  /* 0x000000080b047211 */ /* 0x000fc800078010ff */
[----:B------:R-:W-:-:S05]  /*08a0*/  LEA.HI.X R5, R11, R9, R10, 0x2, P0 ;  /* 0x000000090b057211 */ /* 0x000fca00000f140a */
[----:B------:R-:W2:Y:S04]  /*08b0*/  LDG.E R15, desc[UR8][R4.64] ;  /* 0x00000008040f7981 */ /* 0x000ea8000c1e1900 */
[----:B------:R-:W3:Y:S04]  /*08c0*/  LDG.E R17, desc[UR8][R4.64+0x4] ;  /* 0x0000040804117981 */ /* 0x000ee8000c1e1900 */
[----:B------:R-:W4:Y:S04]  /*08d0*/  LDG.E R19, desc[UR8][R4.64+0x8] ;  /* 0x0000080804137981 */ /* 0x000f28000c1e1900 */
[----:B------:R-:W4:Y:S04]  /*08e0*/  LDG.E R21, desc[UR8][R4.64+0xc] ;  /* 0x00000c0804157981 */ /* 0x000f28000c1e1900 */
[----:B------:R-:W4:Y:S04]  /*08f0*/  LDG.E R23, desc[UR8][R4.64+0x10] ;  /* 0x0000100804177981 */ /* 0x000f28000c1e1900 */
[----:B------:R-:W4:Y:S04]  /*0900*/  LDG.E R25, desc[UR8][R4.64+0x14] ;  /* 0x0000140804197981 */ /* 0x000f28000c1e1900 */
[----:B------:R-:W4:Y:S04]  /*0910*/  LDG.E R27, desc[UR8][R4.64+0x18] ;  /* 0x00001808041b7981 */ /* 0x000f28000c1e1900 */
[----:B------:R0:W4:Y:S01]  /*0920*/  LDG.E R13, desc[UR8][R4.64+0x1c] ;  /* 0x00001c08040d7981 */ /* 0x000122000c1e1900 */
[----:B------:R-:W-:-:S02]  /*0930*/  VIADD R14, R11, 0x4 ;  /* 0x000000040b0e7836 */ /* 0x000fc40000000000 */
[C---:B0-----:R-:W-:Y:S02]  /*0940*/  VIADD R5, R11.reuse, 0x1 ;  /* 0x000000010b057836 */ /* 0x041fe40000000000 */
[----:B------:R-:W-:Y:S01]  /*0950*/  VIADD R4, R11, 0x2 ;  /* 0x000000020b047836 */ /* 0x000fe20000000000 */
[----:B--2--5:R-:W-:-:S04]  /*0960*/  FSETP.GEU.AND P5, PT, R12, R15, PT ;  /* 0x0000000f0c00720b */ /* 0x024fc80003fae000 */
[----:B------:R-:W-:Y:S01]  /*0970*/  FSEL R12, R15, R12, !P5 ;  /* 0x0000000c0f0c7208 */ /* 0x000fe20006800000 */
[----:B------:R-:W-:-:S03]  /*0980*/  VIADD R15, R11, 0x3 ;  /* 0x000000030b0f7836 */ /* 0x000fc60000000000 */
[----:B---3--:R-:W-:-:S04]  /*0990*/  FSETP.GEU.AND P6, PT, R12, R17, PT ;  /* 0x000000110c00720b */ /* 0x008fc80003fce000 */
[----:B------:R-:W-:-:S04]  /*09a0*/  FSEL R12, R17, R12, !P6 ;  /* 0x0000000c110c7208 */ /* 0x000fc80007000000 */
[----:B----4-:R-:W-:-:S04]  /*09b0*/  FSETP.GEU.AND P3, PT, R12, R19, PT ;  /* 0x000000130c00720b */ /* 0x010fc80003f6e000 */
[----:B------:R-:W-:Y:S02]  /*09c0*/  FSEL R12, R19, R12, !P3 ;  /* 0x0000000c130c7208 */ /* 0x000fe40005800000 */
[C---:B------:R-:W-:Y:S01]  /*09d0*/  @P6 SEL R5, R11.reuse, R7, !P5 ;  /* 0x000000070b056207 */ /* 0x040fe20006800000 */
[----:B------:R-:W-:Y:S01]  /*09e0*/  VIADD R7, R11, 0x7 ;  /* 0x000000070b077836 */ /* 0x000fe20000000000 */
[----:B------:R-:W-:-:S04]  /*09f0*/  FSETP.GEU.AND P4, PT, R12, R21, PT ;  /* 0x000000150c00720b */ /* 0x000fc80003f8e000 */
[----:B------:R-:W-:-:S04]  /*0a00*/  FSEL R12, R21, R12, !P4 ;  /* 0x0000000c150c7208 */ /* 0x000fc80006000000 */
[----:B------:R-:W-:-:S04]  /*0a10*/  FSETP.GEU.AND P2, PT, R12, R23, PT ;  /* 0x000000170c00720b */ /* 0x000fc80003f4e000 */
[----:B------:R-:W-:Y:S02]  /*0a20*/  FSEL R12, R23, R12, !P2 ;  /* 0x0000000c170c7208 */ /* 0x000fe40005000000 */
[----:B------:R-:W-:Y:S01]  /*0a30*/  @P4 SEL R15, R4, R5, !P3 ;  /* 0x00000005040f4207 */ /* 0x000fe20005800000 */
[C---:B------:R-:W-:Y:S01]  /*0a40*/  VIADD R5, R11.reuse, 0x5 ;  /* 0x000000050b057836 */ /* 0x040fe20000000000 */
[----:B------:R-:W-:Y:S01]  /*0a50*/  FSETP.GEU.AND P1, PT, R12, R25, PT ;  /* 0x000000190c00720b */ /* 0x000fe20003f2e000 */
[C---:B------:R-:W-:Y:S01]  /*0a60*/  VIADD R4, R11.reuse, 0x6 ;  /* 0x000000060b047836 */ /* 0x040fe20000000000 */
[----:B------:R-:W-:Y:S02]  /*0a70*/  IADD3 R11, P3, PT, R11, 0x8, RZ ;  /* 0x000000080b0b7810 */ /* 0x000fe40007f7e0ff */
[----:B------:R-:W-:-:S03]  /*0a80*/  FSEL R12, R25, R12, !P1 ;  /* 0x0000000c190c7208 */ /* 0x000fc60004800000 */
[----:B------:R-:W-:Y:S01]  /*0a90*/  IMAD.X R10, RZ, RZ, R10, P3 ;  /* 0x000000ffff0a7224 */ /* 0x000fe200018e060a */
[----:B------:R-:W-:-:S04]  /*0aa0*/  FSETP.GEU.AND P0, PT, R12, R27, PT ;  /* 0x0000001b0c00720b */ /* 0x000fc80003f0e000 */
[----:B------:R-:W-:Y:S02]  /*0ab0*/  FSEL R12, R27, R12, !P0 ;  /* 0x0000000c1b0c7208 */ /* 0x000fe40004000000 */
[----:B------:R-:W-:Y:S02]  /*0ac0*/  @P1 SEL R5, R14, R15, !P2 ;  /* 0x0000000f0e051207 */ /* 0x000fe40005000000 */
[----:B------:R-:W-:-:S04]  /*0ad0*/  FSETP.GEU.AND P5, PT, R12, R13, PT ;  /* 0x0000000d0c00720b */ /* 0x000fc80003fae000 */
[----:B------:R-:W-:-:S09]  /*0ae0*/  FSEL R12, R13, R12, !P5 ;  /* 0x0000000c0d0c7208 */ /* 0x000fd20006800000 */
[----:B------:R-:W-:-:S07]  /*0af0*/  @P5 SEL R7, R4, R5, !P0 ;  /* 0x0000000504075207 */ /* 0x000fce0004000000 */
.L_x_4:
[----:B------:R-:W-:Y:S05]  /*0b00*/  BRA.U !UP1, `(.L_x_3) ;  /* 0x0000000109bc7547 */ /* 0x000fea000b800000 */
[----:B------:R-:W-:Y:S02]  /*0b10*/  UISETP.GE.U32.AND UP0, UPT, UR4, 0x4, UPT ;  /* 0x000000040400788c */ /* 0x000fe4000bf06070 */
[----:B------:R-:W-:Y:S02]  /*0b20*/  ULOP3.LUT UR5, UR5, 0x3, URZ, 0xc0, !UPT ;  /* 0x0000000305057892 */ /* 0x000fe4000f8ec0ff */
[----:B------:R-:W-:Y:S02]  /*0b30*/  UISETP.GE.U32.AND.EX UP0, UPT, URZ, URZ, UPT, UP0 ;  /* 0x000000ffff00728c */ /* 0x000fe4000bf06100 */
[----:B------:R-:W-:Y:S01]  /*0b40*/  UISETP.NE.U32.AND UP1, UPT, UR5, URZ, UPT ;  /* 0x000000ff0500728c */ /* 0x000fe2000bf25070 */
[----:B------:R-:W-:-:S03]  /*0b50*/  UMOV UR4, URZ ;  /* 0x000000ff00047c82 */ /* 0x000fc60008000000 */
[----:B------:R-:W-:-:S03]  /*0b60*/  UISETP.NE.AND.EX UP1, UPT, UR4, URZ, UPT, UP1 ;  /* 0x000000ff0400728c */ /* 0x000fc6000bf25310 */
[----:B------:R-:W-:Y:S08]  /*0b70*/  BRA.U !UP0, `(.L_x_5) ;  /* 0x0000000108547547 */ /* 0x000ff0000b800000 */
[----:B------:R-:W-:-:S04]  /*0b80*/  LEA R4, P0, R11, R8, 0x2 ;  /* 0x000000080b047211 */ /* 0x000fc800078010ff */
[----:B------:R-:W-:-:S05]  /*0b90*/  LEA.HI.X R5, R11, R9, R10, 0x2, P0 ;  /* 0x000000090b057211 */ /* 0x000fca00000f140a */
[----:B------:R-:W2:Y:S04]  /*0ba0*/  LDG.E R13, desc[UR8][R4.64] ;  /* 0x00000008040d7981 */ /* 0x000ea8000c1e1900 */
[----:B------:R-:W3:Y:S04]  /*0bb0*/  LDG.E R15, desc[UR8][R4.64+0x4] ;  /* 0x00000408040f7981 */ /* 0x000ee8000c1e1900 */
[----:B------:R-:W4:Y:S04]  /*0bc0*/  LDG.E R17, desc[UR8][R4.64+0x8] ;  /* 0x0000080804117981 */ /* 0x000f28000c1e1900 */
[----:B------:R-:W4:Y:S01]  /*0bd0*/  LDG.E R14, desc[UR8][R4.64+0xc] ;  /* 0x00000c08040e7981 */ /* 0x000f22000c1e1900 */
[----:B--2--5:R-:W-:-:S04]  /*0be0*/  FSETP.GEU.AND P0, PT, R12, R13, PT ;  /* 0x0000000d0c00720b */ /* 0x024fc80003f0e000 */
[----:B------:R-:W-:Y:S01]  /*0bf0*/  FSEL R12, R13, R12, !P0 ;  /* 0x0000000c0d0c7208 */ /* 0x000fe20004000000 */
[----:B------:R-:W-:-:S03]  /*0c00*/  VIADD R13, R11, 0x2 ;  /* 0x000000020b0d7836 */ /* 0x000fc60000000000 */
[----:B---3--:R-:W-:-:S04]  /*0c10*/  FSETP.GEU.AND P1, PT, R12, R15, PT ;  /* 0x0000000f0c00720b */ /* 0x008fc80003f2e000 */
[----:B------:R-:W-:-:S04]  /*0c20*/  FSEL R12, R15, R12, !P1 ;  /* 0x0000000c0f0c7208 */ /* 0x000fc80004800000 */
[----:B----4-:R-:W-:-:S04]  /*0c30*/  FSETP.GEU.AND P2, PT, R12, R17, PT ;  /* 0x000000110c00720b */ /* 0x010fc80003f4e000 */
[----:B------:R-:W-:Y:S01]  /*0c40*/  FSEL R17, R17, R12, !P2 ;  /* 0x0000000c11117208 */ /* 0x000fe20005000000 */
[C---:B------:R-:W-:Y:S01]  /*0c50*/  VIADD R12, R11.reuse, 0x1 ;  /* 0x000000010b0c7836 */ /* 0x040fe20000000000 */
[C---:B------:R-:W-:Y:S01]  /*0c60*/  @P1 SEL R12, R11.reuse, R7, !P0 ;  /* 0x000000070b0c1207 */ /* 0x040fe20004000000 */
[----:B------:R-:W-:Y:S01]  /*0c70*/  VIADD R7, R11, 0x3 ;  /* 0x000000030b077836 */ /* 0x000fe20000000000 */
[----:B------:R-:W-:Y:S02]  /*0c80*/  FSETP.GEU.AND P3, PT, R17, R14, PT ;  /* 0x0000000e1100720b */ /* 0x000fe40003f6e000 */
[----:B------:R-:W-:-:S05]  /*0c90*/  IADD3 R11, P0, PT, R11, 0x4, RZ ;  /* 0x000000040b0b7810 */ /* 0x000fca0007f1e0ff */
[----:B------:R-:W-:-:S06]  /*0ca0*/  IMAD.X R10, RZ, RZ, R10, P0 ;  /* 0x000000ffff0a7224 */ /* 0x000fcc00000e060a */
[----:B------:R-:W-:Y:S02]  /*0cb0*/  @P3 SEL R7, R13, R12, !P2 ;  /* 0x0000000c0d073207 */ /* 0x000fe40005000000 */
[----:B------:R-:W-:-:S07]  /*0cc0*/  FSEL R12, R14, R17, !P3 ;  /* 0x000000110e0c7208 */ /* 0x000fce0005800000 */
.L_x_5:
[----:B------:R-:W-:Y:S05]  /*0cd0*/  BRA.U !UP1, `(.L_x_3) ;  /* 0x0000000109487547 */ /* 0x000fea000b800000 */
[----:B------:R-:W-:-:S04]  /*0ce0*/  LEA R0, P0, R11, R0, 0x2 ;  /* 0x000000000b007211 */ /* 0x000fc800078010ff */
[----:B------:R-:W-:Y:S02]  /*0cf0*/  IADD3 R0, P1, PT, R0, UR12, RZ ;  /* 0x0000000c00007c10 */ /* 0x000fe4000ff3e0ff */
[----:B------:R-:W-:-:S04]  /*0d00*/  LEA.HI.X R6, R11, R6, R10, 0x2, P0 ;  /* 0x000000060b067211 */ /* 0x000fc800000f140a */
[----:B------:R-:W-:-:S07]  /*0d10*/  IADD3.X R13, PT, PT, R6, UR13, RZ, P1, !PT ;  /* 0x0000000d060d7c10 */ /* 0x000fce0008ffe4ff */
.L_x_6:
[----:B------:R-:W-:Y:S02]  /*0d20*/  IMAD.MOV.U32 R5, RZ, RZ, R13 ;  /* 0x000000ffff057224 */ /* 0x000fe400078e000d */
[----:B------:R-:W-:-:S05]  /*0d30*/  IMAD.MOV.U32 R4, RZ, RZ, R0 ;  /* 0x000000ffff047224 */ /* 0x000fca00078e0000 */
[----:B------:R-:W2:Y:S01]  /*0d40*/  LDG.E R5, desc[UR8][R4.64] ;  /* 0x0000000804057981 */ /* 0x000ea2000c1e1900 */
[----:B------:R-:W-:Y:S01]  /*0d50*/  UIADD3 UR5, UP0, UPT, UR5, -0x1, URZ ;  /* 0xffffffff05057890 */ /* 0x000fe2000ff1e0ff */
[----:B------:R-:W-:-:S03]  /*0d60*/  IADD3 R0, P1, PT, R0, 0x4, RZ ;  /* 0x0000000400007810 */ /* 0x000fc60007f3e0ff */
[----:B------:R-:W-:Y:S02]  /*0d70*/  UIADD3.X UR4, UPT, UPT, UR4, -0x1, URZ, UP0, !UPT ;  /* 0xffffffff04047890 */ /* 0x000fe400087fe4ff */
[----:B------:R-:W-:Y:S01]  /*0d80*/  UISETP.NE.U32.AND UP0, UPT, UR5, URZ, UPT ;  /* 0x000000ff0500728c */ /* 0x000fe2000bf05070 */
[----:B------:R-:W-:-:S03]  /*0d90*/  IMAD.X R13, RZ, RZ, R13, P1 ;  /* 0x000000ffff0d7224 */ /* 0x000fc600008e060d */
[----:B------:R-:W-:Y:S01]  /*0da0*/  UISETP.NE.AND.EX UP0, UPT, UR4, URZ, UPT, UP0 ;  /* 0x000000ff0400728c */ /* 0x000fe2000bf05300 */
[----:B--2--5:R-:W-:-:S04]  /*0db0*/  FSETP.GEU.AND P0, PT, R12, R5, PT ;  /* 0x000000050c00720b */ /* 0x024fc80003f0e000 */
[C---:B------:R-:W-:Y:S01]  /*0dc0*/  SEL R7, R11.reuse, R7, !P0 ;  /* 0x000000070b077207 */ /* 0x040fe20004000000 */
[----:B------:R-:W-:Y:S01]  /*0dd0*/  VIADD R11, R11, 0x1 ;  /* 0x000000010b0b7836 */ /* 0x000fe20000000000 */
[----:B------:R-:W-:Y:S02]  /*0de0*/  FSEL R12, R5, R12, !P0 ;  /* 0x0000000c050c7208 */ /* 0x000fe40004000000 */
[----:B------:R-:W-:Y:S05]  /*0df0*/  BRA.U UP0, `(.L_x_6) ;  /* 0xfffffffd00c87547 */ /* 0x000fea000b83ffff */
.L_x_3:
[----:B------:R-:W-:-:S07]  /*0e00*/  VIADD R4, R7, 0xfffffffb ;  /* 0xfffffffb07047836 */ /* 0x000fce0000000000 */
.L_x_0:
[----:B------:R-:W2:Y:S01]  /*0e10*/  LDG.E R0, desc[UR8][R8.64] ;  /* 0x0000000808007981 */ /* 0x000ea2000c1e1900 */
[----:B------:R-:W0:Y:S01]  /*0e20*/  MUFU.RCP64H R7, 640 ;  /* 0x4084000000077908 */ /* 0x000e220000001800 */
[----:B-----5:R-:W-:Y:S01]  /*0e30*/  IMAD.MOV.U32 R12, RZ, RZ, 0x0 ;  /* 0x00000000ff0c7424 */ /* 0x020fe200078e00ff */
[----:B------:R-:W2:Y:S01]  /*0e40*/  LDCU UR4, c[0x0][0x394] ;  /* 0x00007280ff0477ac */ /* 0x000ea20008000800 */
[----:B------:R-:W-:Y:S01]  /*0e50*/  IMAD.MOV.U32 R13, RZ, RZ, 0x40840000 ;  /* 0x40840000ff0d7424 */ /* 0x000fe200078e00ff */
[----:B------:R-:W-:Y:S01]  /*0e60*/  BSSY.RECONVERGENT B0, `(.L_x_7) ;  /* 0x0000018000007945 */ /* 0x000fe20003800200 */
[----:B------:R-:W-:-:S06]  /*0e70*/  IMAD.MOV.U32 R6, RZ, RZ, 0x1 ;  /* 0x00000001ff067424 */ /* 0x000fcc00078e00ff */
[----:B0-----:R-:W-:-:S08]  /*0e80*/  DFMA R10, R6, -R12, 1 ;  /* 0x3ff00000060a742b */ /* 0x001fd0000000080c */
[----:B------:R-:W-:-:S08]  /*0e90*/  DFMA R10, R10, R10, R10 ;  /* 0x0000000a0a0a722b */ /* 0x000fd0000000000a */
[----:B------:R-:W-:-:S08]  /*0ea0*/  DFMA R6, R6, R10, R6 ;  /* 0x0000000a0606722b */ /* 0x000fd00000000006 */
[----:B------:R-:W-:-:S08]  /*0eb0*/  DFMA R12, R6, -R12, 1 ;  /* 0x3ff00000060c742b */ /* 0x000fd0000000080c */
[----:B------:R-:W-:Y:S01]  /*0ec0*/  DFMA R6, R6, R12, R6 ;  /* 0x0000000c0606722b */ /* 0x000fe20000000006 */
[----:B--2---:R-:W-:Y:S01]  /*0ed0*/  FMUL R0, R0, UR4 ;  /* 0x0000000400007c20 */ /* 0x004fe20008400000 */
[----:B------:R-:W-:-:S03]  /*0ee0*/  UMOV UR4, URZ ;  /* 0x000000ff00047c82 */ /* 0x000fc60008000000 */
[----:B------:R-:W0:Y:S03]  /*0ef0*/  F2F.F64.F32 R10, R0 ;  /* 0x00000000000a7310 */ /* 0x000e260000201800 */
[----:B0-----:R-:W-:Y:S01]  /*0f00*/  DMUL R12, R10, R6 ;  /* 0x000000060a0c7228 */ /* 0x001fe20000000000 */
[----:B------:R-:W-:-:S07]  /*0f10*/  FSETP.GEU.AND P1, PT, |R11|, 6.5827683646048100446e-37, PT ;  /* 0x036000000b00780b */ /* 0x000fce0003f2e200 */
[----:B------:R-:W-:-:S08]  /*0f20*/  DFMA R14, R12, -640, R10 ;  /* 0xc08400000c0e782b */ /* 0x000fd0000000000a */
[----:B------:R-:W-:-:S10]  /*0f30*/  DFMA R6, R6, R14, R12 ;  /* 0x0000000e0606722b */ /* 0x000fd4000000000c */
[----:B------:R-:W-:-:S05]  /*0f40*/  FFMA R5, RZ, 4.125, R7 ;  /* 0x40840000ff057823 */ /* 0x000fca0000000007 */
[----:B------:R-:W-:Y:S01]  /*0f50*/  FSETP.GT.AND P0, PT, |R5|, 1.469367938527859385e-39, PT ;  /* 0x001000000500780b */ /* 0x000fe20003f04200 */
[----:B------:R-:W-:-:S12]  /*0f60*/  IMAD.MOV.U32 R5, RZ, RZ, 0x40840000 ;  /* 0x40840000ff057424 */ /* 0x000fd800078e00ff */
[----:B------:R-:W-:Y:S05]  /*0f70*/  @P0 BRA P1, `(.L_x_8) ;  /* 0x0000000000180947 */ /* 0x000fea0000800000 */
[----:B------:R-:W-:Y:S01]  /*0f80*/  IMAD.MOV.U32 R14, RZ, RZ, R10 ;  /* 0x000000ffff0e7224 */ /* 0x000fe200078e000a */
[----:B------:R-:W-:Y:S01]  /*0f90*/  MOV R0, 0xfc0 ;  /* 0x00000fc000007802 */ /* 0x000fe20000000f00 */
[----:B------:R-:W-:-:S07]  /*0fa0*/  IMAD.MOV.U32 R15, RZ, RZ, R11 ;  /* 0x000000ffff0f7224 */ /* 0x000fce00078e000b */
[----:B------:R-:W-:Y:S05]  /*0fb0*/  CALL.REL.NOINC `($__internal_0_$__cuda_sm20_div_rn_f64_full) ;  /* 0x0000000400b47944 */ /* 0x000fea0003c00000 */
[----:B------:R-:W-:Y:S02]  /*0fc0*/  IMAD.MOV.U32 R6, RZ, RZ, R12 ;  /* 0x000000ffff067224 */ /* 0x000fe400078e000c */
[----:B------:R-:W-:-:S07]  /*0fd0*/  IMAD.MOV.U32 R7, RZ, RZ, R13 ;  /* 0x000000ffff077224 */ /* 0x000fce00078e000d */
.L_x_8:
[----:B------:R-:W-:Y:S05]  /*0fe0*/  BSYNC.RECONVERGENT B0 ;  /* 0x0000000000007941 */ /* 0x000fea0003800200 */
.L_x_7:
[----:B------:R-:W2:Y:S01]  /*0ff0*/  LDG.E R0, desc[UR8][R8.64+0x4] ;  /* 0x0000040808007981 */ /* 0x000ea2000c1e1900 */
[----:B------:R-:W0:Y:S01]  /*1000*/  MUFU.RCP64H R11, 640 ;  /* 0x40840000000b7908 */ /* 0x000e220000001800 */
[----:B------:R-:W-:Y:S01]  /*1010*/  IMAD.MOV.U32 R12, RZ, RZ, 0x0 ;  /* 0x00000000ff0c7424 */ /* 0x000fe200078e00ff */
[----:B------:R-:W2:Y:S01]  /*1020*/  LDCU UR5, c[0x0][0x394] ;  /* 0x00007280ff0577ac */ /* 0x000ea20008000800 */
[----:B------:R-:W-:Y:S01]  /*1030*/  IMAD.MOV.U32 R13, RZ, RZ, 0x40840000 ;  /* 0x40840000ff0d7424 */ /* 0x000fe200078e00ff */
[----:B------:R-:W-:Y:S01]  /*1040*/  DMUL R6, R6, 800 ;  /* 0x4089000006067828 */ /* 0x000fe20000000000 */
[----:B------:R-:W-:Y:S01]  /*1050*/  IMAD.MOV.U32 R10, RZ, RZ, 0x1 ;  /* 0x00000001ff0a7424 */ /* 0x000fe200078e00ff */
[----:B------:R-:W-:Y:S08]  /*1060*/  BSSY.RECONVERGENT B0, `(.L_x_9) ;  /* 0x0000014000007945 */ /* 0x000ff00003800200 */
[----:B------:R-:W-:Y:S01]  /*1070*/  F2F.F32.F64 R6, R6 ;  /* 0x0000000600067310 */ /* 0x000fe20000301000 */
[----:B0-----:R-:W-:-:S08]  /*1080*/  DFMA R14, R10, -R12, 1 ;  /* 0x3ff000000a0e742b */ /* 0x001fd0000000080c */
[----:B------:R-:W-:-:S08]  /*1090*/  DFMA R14, R14, R14, R14 ;  /* 0x0000000e0e0e722b */ /* 0x000fd0000000000e */
[----:B------:R-:W-:-:S08]  /*10a0*/  DFMA R14, R10, R14, R10 ;  /* 0x0000000e0a0e722b */ /* 0x000fd0000000000a */
[----:B------:R-:W-:-:S08]  /*10b0*/  DFMA R12, R14, -R12, 1 ;  /* 0x3ff000000e0c742b */ /* 0x000fd0000000080c */
[----:B------:R-:W-:Y:S01]  /*10c0*/  DFMA R16, R14, R12, R14 ;  /* 0x0000000c0e10722b */ /* 0x000fe2000000000e */
[----:B--2---:R-:W-:-:S04]  /*10d0*/  FMUL R0, R0, UR5 ;  /* 0x0000000500007c20 */ /* 0x004fc80008400000 */
[----:B------:R-:W0:Y:S03]  /*10e0*/  F2F.F64.F32 R10, R0 ;  /* 0x00000000000a7310 */ /* 0x000e260000201800 */
[----:B0-----:R-:W-:Y:S01]  /*10f0*/  DMUL R12, R16, R10 ;  /* 0x0000000a100c7228 */ /* 0x001fe20000000000 */
[----:B------:R-:W-:-:S07]  /*1100*/  FSETP.GEU.AND P1, PT, |R11|, 6.5827683646048100446e-37, PT ;  /* 0x036000000b00780b */ /* 0x000fce0003f2e200 */
[----:B------:R-:W-:-:S08]  /*1110*/  DFMA R14, R12, -640, R10 ;  /* 0xc08400000c0e782b */ /* 0x000fd0000000000a */
[----:B------:R-:W-:-:S10]  /*1120*/  DFMA R12, R16, R14, R12 ;  /* 0x0000000e100c722b */ /* 0x000fd4000000000c */
[----:B------:R-:W-:-:S05]  /*1130*/  FFMA R14, RZ, 4.125, R13 ;  /* 0x40840000ff0e7823 */ /* 0x000fca000000000d */
[----:B------:R-:W-:-:S13]  /*1140*/  FSETP.GT.AND P0, PT, |R14|, 1.469367938527859385e-39, PT ;  /* 0x001000000e00780b */ /* 0x000fda0003f04200 */
[----:B------:R-:W-:Y:S05]  /*1150*/  @P0 BRA P1, `(.L_x_10) ;  /* 0x0000000000100947 */ /* 0x000fea0000800000 */
[----:B------:R-:W-:Y:S01]  /*1160*/  IMAD.MOV.U32 R14, RZ, RZ, R10 ;  /* 0x000000ffff0e7224 */ /* 0x000fe200078e000a */
[----:B------:R-:W-:Y:S01]  /*1170*/  MOV R0, 0x11a0 ;  /* 0x000011a000007802 */ /* 0x000fe20000000f00 */
[----:B------:R-:W-:-:S07]  /*1180*/  IMAD.MOV.U32 R15, RZ, RZ, R11 ;  /* 0x000000ffff0f7224 */ /* 0x000fce00078e000b */
[----:B------:R-:W-:Y:S05]  /*1190*/  CALL.REL.NOINC `($__internal_0_$__cuda_sm20_div_rn_f64_full) ;  /* 0x00000004003c7944 */ /* 0x000fea0003c00000 */
.L_x_10:
[----:B------:R-:W-:Y:S05]  /*11a0*/  BSYNC.RECONVERGENT B0 ;  /* 0x0000000000007941 */ /* 0x000fea0003800200 */
.L_x_9:
[----:B------:R-:W2:Y:S01]  /*11b0*/  LDG.E R0, desc[UR8][R8.64+0x8] ;  /* 0x0000080808007981 */ /* 0x000ea2000c1e1900 */
[----:B------:R-:W0:Y:S01]  /*11c0*/  MUFU.RCP64H R11, 640 ;  /* 0x40840000000b7908 */ /* 0x000e220000001800 */
[----:B------:R-:W-:Y:S01]  /*11d0*/  IMAD.MOV.U32 R14, RZ, RZ, 0x0 ;  /* 0x00000000ff0e7424 */ /* 0x000fe200078e00ff */
[----:B------:R-:W2:Y:S01]  /*11e0*/  LDCU UR5, c[0x0][0x394] ;  /* 0x00007280ff0577ac */ /* 0x000ea20008000800 */
[----:B------:R-:W-:Y:S01]  /*11f0*/  IMAD.MOV.U32 R15, RZ, RZ, 0x40840000 ;  /* 0x40840000ff0f7424 */ /* 0x000fe200078e00ff */
[----:B------:R-:W-:Y:S01]  /*1200*/  DMUL R12, R12, 600 ;  /* 0x4082c0000c0c7828 */ /* 0x000fe20000000000 */
[----:B------:R-:W-:Y:S01]  /*1210*/  IMAD.MOV.U32 R10, RZ, RZ, 0x1 ;  /* 0x00000001ff0a7424 */ /* 0x000fe200078e00ff */
[----:B------:R-:W-:Y:S04]  /*1220*/  BSSY.RECONVERGENT B0, `(.L_x_11) ;  /* 0x0000014000007945 */ /* 0x000fe80003800200 */
        /* <DEDUP_REMOVED lines=15> */
[----:B------:R-:W-:-:S07]  /*1320*/  MOV R0, 0x1340 ;  /* 0x0000134000007802 */ /* 0x000fce0000000f00 */
[----:B------:R-:W-:Y:S05]  /*1330*/  CALL.REL.NOINC `($__internal_0_$__cuda_sm20_div_rn_f64_full) ;  /* 0x0000000000d47944 */ /* 0x000fea0003c00000 */
[----:B------:R-:W-:Y:S02]  /*1340*/  IMAD.MOV.U32 R10, RZ, RZ, R12 ;  /* 0x000000ffff0a7224 */ /* 0x000fe400078e000c */
[----:B------:R-:W-:-:S07]  /*1350*/  IMAD.MOV.U32 R11, RZ, RZ, R13 ;  /* 0x000000ffff0b7224 */ /* 0x000fce00078e000d */
.L_x_12:
[----:B------:R-:W-:Y:S05]  /*1360*/  BSYNC.RECONVERGENT B0 ;  /* 0x0000000000007941 */ /* 0x000fea0003800200 */
.L_x_11:
[----:B------:R-:W2:Y:S01]  /*1370*/  LDG.E R8, desc[UR8][R8.64+0xc] ;  /* 0x00000c0808087981 */ /* 0x000ea2000c1e1900 */
[----:B------:R-:W0:Y:S01]  /*1380*/  MUFU.RCP64H R13, 640 ;  /* 0x40840000000d7908 */ /* 0x000e220000001800 */
[----:B------:R-:W-:Y:S01]  /*1390*/  IMAD.MOV.U32 R14, RZ, RZ, 0x0 ;  /* 0x00000000ff0e7424 */ /* 0x000fe200078e00ff */
        /* <DEDUP_REMOVED lines=14> */
[----:B------:R-:W-:Y:S02]  /*1480*/  DFMA R12, R16, R8, R12 ;  /* 0x00000008100c722b */ /* 0x000fe4000000000c */
[----:B------:R-:W-:-:S08]  /*1490*/  DMUL R8, R10, 800 ;  /* 0x408900000a087828 */ /* 0x000fd00000000000 */
[----:B------:R-:W-:Y:S02]  /*14a0*/  FFMA R10, RZ, 4.125, R13 ;  /* 0x40840000ff0a7823 */ /* 0x000fe4000000000d */
[----:B------:R0:W1:Y:S03]  /*14b0*/  F2F.F32.F64 R8, R8 ;  /* 0x0000000800087310 */ /* 0x0000660000301000 */
[----:B------:R-:W-:-:S13]  /*14c0*/  FSETP.GT.AND P0, PT, |R10|, 1.469367938527859385e-39, PT ;  /* 0x001000000a00780b */ /* 0x000fda0003f04200 */
[----:B01----:R-:W-:Y:S05]  /*14d0*/  @P0 BRA P1, `(.L_x_14) ;  /* 0x0000000000080947 */ /* 0x003fea0000800000 */
[----:B------:R-:W-:-:S07]  /*14e0*/  MOV R0, 0x1500 ;  /* 0x0000150000007802 */ /* 0x000fce0000000f00 */
[----:B------:R-:W-:Y:S05]  /*14f0*/  CALL.REL.NOINC `($__internal_0_$__cuda_sm20_div_rn_f64_full) ;  /* 0x0000000000647944 */ /* 0x000fea0003c00000 */
.L_x_14:
[----:B------:R-:W-:Y:S05]  /*1500*/  BSYNC.RECONVERGENT B0 ;  /* 0x0000000000007941 */ /* 0x000fea0003800200 */
.L_x_13:
[----:B------:R-:W-:Y:S01]  /*1510*/  DMUL R12, R12, 600 ;  /* 0x4082c0000c0c7828 */ /* 0x000fe20000000000 */
[----:B------:R-:W-:Y:S01]  /*1520*/  F2F.F64.F32 R14, R7 ;  /* 0x00000007000e7310 */ /* 0x000fe20000201800 */
[----:B------:R-:W0:Y:S01]  /*1530*/  LDC.64 R20, c[0x0][0x3a0] ;  /* 0x0000e800ff147b82 */ /* 0x000e220000000a00 */
[----:B------:R-:W-:-:S06]  /*1540*/  UMOV UR5, URZ ;  /* 0x000000ff00057c82 */ /* 0x000fcc0008000000 */
[----:B------:R-:W1:Y:S08]  /*1550*/  F2F.F32.F64 R10, R12 ;  /* 0x0000000c000a7310 */ /* 0x000e700000301000 */
[----:B------:R-:W-:Y:S08]  /*1560*/  F2F.F64.F32 R16, R6 ;  /* 0x0000000600107310 */ /* 0x000ff00000201800 */
[----:B------:R-:W2:Y:S01]  /*1570*/  F2F.F64.F32 R8, R8 ;  /* 0x0000000800087310 */ /* 0x000ea20000201800 */
[----:B0-----:R-:W-:-:S04]  /*1580*/  IMAD.WIDE.U32 R20, R2, 0x30, R20 ;  /* 0x0000003002147825 */ /* 0x001fc800078e0014 */
[----:B------:R-:W-:-:S03]  /*1590*/  VIADD R21, R21, UR5 ;  /* 0x0000000515157c36 */ /* 0x000fc60008000000 */
[----:B-1----:R-:W0:Y:S02]  /*15a0*/  F2F.F64.F32 R10, R10 ;  /* 0x0000000a000a7310 */ /* 0x002e240000201800 */
[----:B------:R-:W-:Y:S01]  /*15b0*/  STG.E desc[UR8][R20.64+0x28], R4 ;  /* 0x0000280414007986 */ /* 0x000fe2000c101908 */
[----:B--2---:R-:W-:-:S05]  /*15c0*/  DFMA R16, R8, -0.5, R16 ;  /* 0xbfe000000810782b */ /* 0x004fca0000000010 */
[----:B------:R-:W1:Y:S01]  /*15d0*/  F2F.F64.F32 R18, R3 ;  /* 0x0000000300127310 */ /* 0x000e620000201800 */
[----:B------:R-:W-:Y:S01]  /*15e0*/  STG.E.64 desc[UR8][R20.64+0x18], R8 ;  /* 0x0000180814007986 */ /* 0x000fe2000c101b08 */
[----:B0-----:R-:W-:-:S03]  /*15f0*/  DFMA R14, R10, -0.5, R14 ;  /* 0xbfe000000a0e782b */ /* 0x001fc6000000000e */
[----:B------:R-:W-:Y:S03]  /*1600*/  STG.E.64 desc[UR8][R20.64+0x20], R10 ;  /* 0x0000200a14007986 */ /* 0x000fe6000c101b08 */
[----:B------:R-:W0:Y:S01]  /*1610*/  F2F.F32.F64 R16, R16 ;  /* 0x0000001000107310 */ /* 0x000e220000301000 */
[----:B-1----:R-:W-:Y:S07]  /*1620*/  STG.E.64 desc[UR8][R20.64], R18 ;  /* 0x0000001214007986 */ /* 0x002fee000c101b08 */
[----:B------:R-:W1:Y:S08]  /*1630*/  F2F.F32.F64 R14, R14 ;  /* 0x0000000e000e7310 */ /* 0x000e700000301000 */
[----:B0-----:R-:W0:Y:S08]  /*1640*/  F2F.F64.F32 R6, R16 ;  /* 0x0000001000067310 */ /* 0x001e300000201800 */
[----:B-1----:R-:W1:Y:S01]  /*1650*/  F2F.F64.F32 R12, R14 ;  /* 0x0000000e000c7310 */ /* 0x002e620000201800 */
[----:B0-----:R-:W-:Y:S04]  /*1660*/  STG.E.64 desc[UR8][R20.64+0x8], R6 ;  /* 0x0000080614007986 */ /* 0x001fe8000c101b08 */
[----:B-1----:R-:W-:Y:S01]  /*1670*/  STG.E.64 desc[UR8][R20.64+0x10], R12 ;  /* 0x0000100c14007986 */ /* 0x002fe2000c101b08 */
[----:B------:R-:W-:Y:S05]  /*1680*/  EXIT ;  /* 0x000000000000794d */ /* 0x000fea0003800000 */
        .weak           $__internal_0_$__cuda_sm20_div_rn_f64_full
        .type           $__internal_0_$__cuda_sm20_div_rn_f64_full,@function
        .size           $__internal_0_$__cuda_sm20_div_rn_f64_full,(.L_x_21 - $__internal_0_$__cuda_sm20_div_rn_f64_full)
$__internal_0_$__cuda_sm20_div_rn_f64_full:
[C---:B------:R-:W-:Y:S01]  /*1690*/  FSETP.GEU.AND P0, PT, |R5|.reuse, 1.469367938527859385e-39, PT ;  /* 0x001000000500780b */ /* 0x040fe20003f0e200 */
[----:B------:R-:W-:Y:S01]  /*16a0*/  IMAD.U32 R12, RZ, RZ, UR4 ;  /* 0x00000004ff0c7e24 */ /* 0x000fe2000f8e00ff */
[----:B------:R-:W-:Y:S01]  /*16b0*/  LOP3.LUT R11, R5, 0x800fffff, RZ, 0xc0, !PT ;  /* 0x800fffff050b7812 */ /* 0x000fe200078ec0ff */
[----:B------:R-:W-:Y:S01]  /*16c0*/  IMAD.MOV.U32 R13, RZ, RZ, R5 ;  /* 0x000000ffff0d7224 */ /* 0x000fe200078e0005 */
[----:B------:R-:W-:Y:S01]  /*16d0*/  FSETP.GEU.AND P2, PT, |R15|, 1.469367938527859385e-39, PT ;  /* 0x001000000f00780b */ /* 0x000fe20003f4e200 */
[----:B------:R-:W-:Y:S01]  /*16e0*/  IMAD.U32 R10, RZ, RZ, UR4 ;  /* 0x00000004ff0a7e24 */ /* 0x000fe2000f8e00ff */
[----:B------:R-:W-:Y:S01]  /*16f0*/  LOP3.LUT R11, R11, 0x3ff00000, RZ, 0xfc, !PT ;  /* 0x3ff000000b0b7812 */ /* 0x000fe200078efcff */
[----:B------:R-:W-:Y:S01]  /*1700*/  IMAD.MOV.U32 R16, RZ, RZ, 0x1 ;  /* 0x00000001ff107424 */ /* 0x000fe200078e00ff */
[----:B------:R-:W-:Y:S01]  /*1710*/  LOP3.LUT R24, R15, 0x7ff00000, RZ, 0xc0, !PT ;  /* 0x7ff000000f187812 */ /* 0x000fe200078ec0ff */
[----:B------:R-:W-:Y:S01]  /*1720*/  IMAD.MOV.U32 R25, RZ, RZ, 0x1ca00000 ;  /* 0x1ca00000ff197424 */ /* 0x000fe200078e00ff */
[----:B------:R-:W-:Y:S01]  /*1730*/  LOP3.LUT R27, R5, 0x7ff00000, RZ, 0xc0, !PT ;  /* 0x7ff00000051b7812 */ /* 0x000fe200078ec0ff */
[----:B------:R-:W-:Y:S02]  /*1740*/  BSSY.RECONVERGENT B1, `(.L_x_15) ;  /* 0x000004e000017945 */ /* 0x000fe40003800200 */
[----:B------:R-:W-:Y:S01]  /*1750*/  @!P0 DMUL R10, R12, 8.98846567431157953865e+307 ;  /* 0x7fe000000c0a8828 */ /* 0x000fe20000000000 */
[----:B------:R-:W-:-:S03]  /*1760*/  ISETP.GE.U32.AND P1, PT, R24, R27, PT ;  /* 0x0000001b1800720c */ /* 0x000fc60003f26070 */
[----:B------:R-:W-:Y:S02]  /*1770*/  @!P2 LOP3.LUT R19, R13, 0x7ff00000, RZ, 0xc0, !PT ;  /* 0x7ff000000d13a812 */ /* 0x000fe400078ec0ff */
[----:B------:R-:W0:Y:S02]  /*1780*/  MUFU.RCP64H R17, R11 ;  /* 0x0000000b00117308 */ /* 0x000e240000001800 */
[----:B------:R-:W-:Y:S02]  /*1790*/  @!P2 ISETP.GE.U32.AND P3, PT, R24, R19, PT ;  /* 0x000000131800a20c */ /* 0x000fe40003f66070 */
[----:B------:R-:W-:Y:S02]  /*17a0*/  @!P0 LOP3.LUT R27, R11, 0x7ff00000, RZ, 0xc0, !PT ;  /* 0x7ff000000b1b8812 */ /* 0x000fe400078ec0ff */
[----:B------:R-:W-:-:S04]  /*17b0*/  @!P2 SEL R19, R25, 0x63400000, !P3 ;  /* 0x634000001913a807 */ /* 0x000fc80005800000 */
[----:B------:R-:W-:-:S04]  /*17c0*/  @!P2 LOP3.LUT R22, R19, 0x80000000, R15, 0xf8, !PT ;  /* 0x800000001316a812 */ /* 0x000fc800078ef80f */
[----:B------:R-:W-:Y:S01]  /*17d0*/  @!P2 LOP3.LUT R23, R22, 0x100000, RZ, 0xfc, !PT ;  /* 0x001000001617a812 */ /* 0x000fe200078efcff */
[----:B------:R-:W-:Y:S01]  /*17e0*/  @!P2 IMAD.MOV.U32 R22, RZ, RZ, RZ ;  /* 0x000000ffff16a224 */ /* 0x000fe200078e00ff */
[----:B0-----:R-:W-:-:S08]  /*17f0*/  DFMA R20, R16, -R10, 1 ;  /* 0x3ff000001014742b */ /* 0x001fd0000000080a */
[----:B------:R-:W-:-:S08]  /*1800*/  DFMA R20, R20, R20, R20 ;  /* 0x000000141414722b */ /* 0x000fd00000000014 */
[----:B------:R-:W-:Y:S01]  /*1810*/  DFMA R20, R16, R20, R16 ;  /* 0x000000141014722b */ /* 0x000fe20000000010 */
[----:B------:R-:W-:Y:S01]  /*1820*/  SEL R17, R25, 0x63400000, !P1 ;  /* 0x6340000019117807 */ /* 0x000fe20004800000 */
[----:B------:R-:W-:-:S03]  /*1830*/  IMAD.MOV.U32 R16, RZ, RZ, R14 ;  /* 0x000000ffff107224 */ /* 0x000fc600078e000e */
[----:B------:R-:W-:-:S03]  /*1840*/  LOP3.LUT R17, R17, 0x800fffff, R15, 0xf8, !PT ;  /* 0x800fffff11117812 */ /* 0x000fc600078ef80f */
[----:B------:R-:W-:-:S03]  /*1850*/  DFMA R18, R20, -R10, 1 ;  /* 0x3ff000001412742b */ /* 0x000fc6000000080a */
[----:B------:R-:W-:-:S05]  /*1860*/  @!P2 DFMA R16, R16, 2, -R22 ;  /* 0x400000001010a82b */ /* 0x000fca0000000816 */
[----:B------:R-:W-:-:S08]  /*1870*/  DFMA R18, R20, R18, R20 ;  /* 0x000000121412722b */ /* 0x000fd00000000014 */
[----:B------:R-:W-:-:S08]  /*1880*/  DMUL R20, R18, R16 ;  /* 0x0000001012147228 */ /* 0x000fd00000000000 */
[----:B------:R-:W-:-:S08]  /*1890*/  DFMA R22, R20, -R10, R16 ;  /* 0x8000000a1416722b */ /* 0x000fd00000000010 */
[----:B------:R-:W-:Y:S01]  /*18a0*/  DFMA R22, R18, R22, R20 ;  /* 0x000000161216722b */ /* 0x000fe20000000014 */
[----:B------:R-:W-:Y:S01]  /*18b0*/  IMAD.MOV.U32 R20, RZ, RZ, R24 ;  /* 0x000000ffff147224 */ /* 0x000fe200078e0018 */
[----:B------:R-:W-:Y:S01]  /*18c0*/  @!P2 LOP3.LUT R20, R17, 0x7ff00000, RZ, 0xc0, !PT ;  /* 0x7ff000001114a812 */ /* 0x000fe200078ec0ff */
[----:B------:R-:W-:-:S04]  /*18d0*/  VIADD R19, R27, 0xffffffff ;  /* 0xffffffff1b137836 */ /* 0x000fc80000000000 */
[----:B------:R-:W-:-:S05]  /*18e0*/  VIADD R18, R20, 0xffffffff ;  /* 0xffffffff14127836 */ /* 0x000fca0000000000 */
[----:B------:R-:W-:-:S04]  /*18f0*/  ISETP.GT.U32.AND P0, PT, R18, 0x7feffffe, PT ;  /* 0x7feffffe1200780c */ /* 0x000fc80003f04070 */
[----:B------:R-:W-:-:S13]  /*1900*/  ISETP.GT.U32.OR P0, PT, R19, 0x7feffffe, P0 ;  /* 0x7feffffe1300780c */ /* 0x000fda0000704470 */
[----:B------:R-:W-:Y:S05]  /*1910*/  @P0 BRA `(.L_x_16) ;  /* 0x00000000006c0947 */ /* 0x000fea0003800000 */
[----:B------:R-:W-:-:S04]  /*1920*/  LOP3.LUT R15, R13, 0x7ff00000, RZ, 0xc0, !PT ;  /* 0x7ff000000d0f7812 */ /* 0x000fc800078ec0ff */
[CC--:B------:R-:W-:Y:S02]  /*1930*/  VIADDMNMX R14, R24.reuse, -R15.reuse, 0xb9600000, !PT ;  /* 0xb9600000180e7446 */ /* 0x0c0fe4000780090f */
[----:B------:R-:W-:Y:S02]  /*1940*/  ISETP.GE.U32.AND P0, PT, R24, R15, PT ;  /* 0x0000000f1800720c */ /* 0x000fe40003f06070 */
[----:B------:R-:W-:Y:S02]  /*1950*/  VIMNMX R14, PT, PT, R14, 0x46a00000, PT ;  /* 0x46a000000e0e7848 */ /* 0x000fe40003fe0100 */
[----:B------:R-:W-:-:S05]  /*1960*/  SEL R25, R25, 0x63400000, !P0 ;  /* 0x6340000019197807 */ /* 0x000fca0004000000 */
[----:B------:R-:W-:Y:S02]  /*1970*/  IMAD.IADD R20, R14, 0x1, -R25 ;  /* 0x000000010e147824 */ /* 0x000fe400078e0a19 */
[----:B------:R-:W-:Y:S02]  /*1980*/  IMAD.MOV.U32 R14, RZ, RZ, RZ ;  /* 0x000000ffff0e7224 */ /* 0x000fe400078e00ff */
[----:B------:R-:W-:-:S06]  /*1990*/  VIADD R15, R20, 0x7fe00000 ;  /* 0x7fe00000140f7836 */ /* 0x000fcc0000000000 */
[----:B------:R-:W-:-:S10]  /*19a0*/  DMUL R18, R22, R14 ;  /* 0x0000000e16127228 */ /* 0x000fd40000000000 */
[----:B------:R-:W-:-:S13]  /*19b0*/  FSETP.GTU.AND P0, PT, |R19|, 1.469367938527859385e-39, PT ;  /* 0x001000001300780b */ /* 0x000fda0003f0c200 */
[----:B------:R-:W-:Y:S05]  /*19c0*/  @P0 BRA `(.L_x_17) ;  /* 0x0000000000940947 */ /* 0x000fea0003800000 */
[----:B------:R-:W-:Y:S01]  /*19d0*/  DFMA R10, R22, -R10, R16 ;  /* 0x8000000a160a722b */ /* 0x000fe20000000010 */
[----:B------:R-:W-:-:S09]  /*19e0*/  IMAD.MOV.U32 R14, RZ, RZ, RZ ;  /* 0x000000ffff0e7224 */ /* 0x000fd200078e00ff */
[C---:B------:R-:W-:Y:S02]  /*19f0*/  FSETP.NEU.AND P0, PT, R11.reuse, RZ, PT ;  /* 0x000000ff0b00720b */ /* 0x040fe40003f0d000 */
[----:B------:R-:W-:-:S04]  /*1a00*/  LOP3.LUT R13, R11, 0x80000000, R13, 0x48, !PT ;  /* 0x800000000b0d7812 */ /* 0x000fc800078e480d */
[----:B------:R-:W-:-:S07]  /*1a10*/  LOP3.LUT R15, R13, R15, RZ, 0xfc, !PT ;  /* 0x0000000f0d0f7212 */ /* 0x000fce00078efcff */
[----:B------:R-:W-:Y:S05]  /*1a20*/  @!P0 BRA `(.L_x_17) ;  /* 0x00000000007c8947 */ /* 0x000fea0003800000 */
[----:B------:R-:W-:Y:S01]  /*1a30*/  IMAD.MOV R11, RZ, RZ, -R20 ;  /* 0x000000ffff0b7224 */ /* 0x000fe200078e0a14 */
[----:B------:R-:W-:Y:S01]  /*1a40*/  DMUL.RP R14, R22, R14 ;  /* 0x0000000e160e7228 */ /* 0x000fe20000008000 */
[----:B------:R-:W-:-:S06]  /*1a50*/  IMAD.MOV.U32 R10, RZ, RZ, RZ ;  /* 0x000000ffff0a7224 */ /* 0x000fcc00078e00ff */
[----:B------:R-:W-:-:S03]  /*1a60*/  DFMA R10, R18, -R10, R22 ;  /* 0x8000000a120a722b */ /* 0x000fc60000000016 */
[----:B------:R-:W-:-:S03]  /*1a70*/  LOP3.LUT R13, R15, R13, RZ, 0x3c, !PT ;  /* 0x0000000d0f0d7212 */ /* 0x000fc600078e3cff */
[----:B------:R-:W-:-:S04]  /*1a80*/  IADD3 R10, PT, PT, -R20, -0x43300000, RZ ;  /* 0xbcd00000140a7810 */ /* 0x000fc80007ffe1ff */
[----:B------:R-:W-:-:S04]  /*1a90*/  FSETP.NEU.AND P0, PT, |R11|, R10, PT ;  /* 0x0000000a0b00720b */ /* 0x000fc80003f0d200 */
[----:B------:R-:W-:Y:S02]  /*1aa0*/  FSEL R18, R14, R18, !P0 ;  /* 0x000000120e127208 */ /* 0x000fe40004000000 */
[----:B------:R-:W-:Y:S01]  /*1ab0*/  FSEL R19, R13, R19, !P0 ;  /* 0x000000130d137208 */ /* 0x000fe20004000000 */
[----:B------:R-:W-:Y:S06]  /*1ac0*/  BRA `(.L_x_17) ;  /* 0x0000000000547947 */ /* 0x000fec0003800000 */
.L_x_16:
[----:B------:R-:W-:-:S14]  /*1ad0*/  DSETP.NAN.AND P0, PT, R14, R14, PT ;  /* 0x0000000e0e00722a */ /* 0x000fdc0003f08000 */
[----:B------:R-:W-:Y:S05]  /*1ae0*/  @P0 BRA `(.L_x_18) ;  /* 0x0000000000440947 */ /* 0x000fea0003800000 */
[----:B------:R-:W-:-:S14]  /*1af0*/  DSETP.NAN.AND P0, PT, R12, R12, PT ;  /* 0x0000000c0c00722a */ /* 0x000fdc0003f08000 */
[----:B------:R-:W-:Y:S05]  /*1b00*/  @P0 BRA `(.L_x_19) ;  /* 0x0000000000300947 */ /* 0x000fea0003800000 */
[----:B------:R-:W-:Y:S01]  /*1b10*/  ISETP.NE.AND P0, PT, R20, R27, PT ;  /* 0x0000001b1400720c */ /* 0x000fe20003f05270 */
[----:B------:R-:W-:Y:S02]  /*1b20*/  IMAD.MOV.U32 R18, RZ, RZ, 0x0 ;  /* 0x00000000ff127424 */ /* 0x000fe400078e00ff */
[----:B------:R-:W-:-:S10]  /*1b30*/  IMAD.MOV.U32 R19, RZ, RZ, -0x80000 ;  /* 0xfff80000ff137424 */ /* 0x000fd400078e00ff */
[----:B------:R-:W-:Y:S05]  /*1b40*/  @!P0 BRA `(.L_x_17) ;  /* 0x0000000000348947 */ /* 0x000fea0003800000 */
[----:B------:R-:W-:Y:S02]  /*1b50*/  ISETP.NE.AND P0, PT, R20, 0x7ff00000, PT ;  /* 0x7ff000001400780c */ /* 0x000fe40003f05270 */
[----:B------:R-:W-:Y:S02]  /*1b60*/  LOP3.LUT R19, R15, 0x80000000, R13, 0x48, !PT ;  /* 0x800000000f137812 */ /* 0x000fe400078e480d */
[----:B------:R-:W-:-:S13]  /*1b70*/  ISETP.EQ.OR P0, PT, R27, RZ, !P0 ;  /* 0x000000ff1b00720c */ /* 0x000fda0004702670 */
[----:B------:R-:W-:Y:S01]  /*1b80*/  @P0 LOP3.LUT R10, R19, 0x7ff00000, RZ, 0xfc, !PT ;  /* 0x7ff00000130a0812 */ /* 0x000fe200078efcff */
[----:B------:R-:W-:Y:S02]  /*1b90*/  @!P0 IMAD.MOV.U32 R18, RZ, RZ, RZ ;  /* 0x000000ffff128224 */ /* 0x000fe400078e00ff */
[----:B------:R-:W-:Y:S02]  /*1ba0*/  @P0 IMAD.MOV.U32 R18, RZ, RZ, RZ ;  /* 0x000000ffff120224 */ /* 0x000fe400078e00ff */
[----:B------:R-:W-:Y:S01]  /*1bb0*/  @P0 IMAD.MOV.U32 R19, RZ, RZ, R10 ;  /* 0x000000ffff130224 */ /* 0x000fe200078e000a */
[----:B------:R-:W-:Y:S06]  /*1bc0*/  BRA `(.L_x_17) ;  /* 0x0000000000147947 */ /* 0x000fec0003800000 */
.L_x_19:
[----:B------:R-:W-:Y:S01]  /*1bd0*/  LOP3.LUT R19, R13, 0x80000, RZ, 0xfc, !PT ;  /* 0x000800000d137812 */ /* 0x000fe200078efcff */
[----:B------:R-:W-:Y:S01]  /*1be0*/  IMAD.MOV.U32 R18, RZ, RZ, R12 ;  /* 0x000000ffff127224 */ /* 0x000fe200078e000c */
[----:B------:R-:W-:Y:S06]  /*1bf0*/  BRA `(.L_x_17) ;  /* 0x0000000000087947 */ /* 0x000fec0003800000 */
.L_x_18:
[----:B------:R-:W-:Y:S01]  /*1c00*/  LOP3.LUT R19, R15, 0x80000, RZ, 0xfc, !PT ;  /* 0x000800000f137812 */ /* 0x000fe200078efcff */
[----:B------:R-:W-:-:S07]  /*1c10*/  IMAD.MOV.U32 R18, RZ, RZ, R14 ;  /* 0x000000ffff127224 */ /* 0x000fce00078e000e */
.L_x_17:
[----:B------:R-:W-:Y:S05]  /*1c20*/  BSYNC.RECONVERGENT B1 ;  /* 0x0000000000017941 */ /* 0x000fea0003800200 */
.L_x_15:
[----:B------:R-:W-:Y:S02]  /*1c30*/  IMAD.MOV.U32 R10, RZ, RZ, R0 ;  /* 0x000000ffff0a7224 */ /* 0x000fe400078e0000 */
[----:B------:R-:W-:Y:S02]  /*1c40*/  IMAD.MOV.U32 R11, RZ, RZ, 0x0 ;  /* 0x00000000ff0b7424 */ /* 0x000fe400078e00ff */
[----:B------:R-:W-:Y:S02]  /*1c50*/  IMAD.MOV.U32 R12, RZ, RZ, R18 ;  /* 0x000000ffff0c7224 */ /* 0x000fe400078e0012 */
[----:B------:R-:W-:Y:S01]  /*1c60*/  IMAD.MOV.U32 R13, RZ, RZ, R19 ;  /* 0x000000ffff0d7224 */ /* 0x000fe200078e0013 */
[----:B------:R-:W-:Y:S06]  /*1c70*/  RET.REL.NODEC R10 `(_Z11process_netmmffPKfP17YoloDetectionCudaPb) ;  /* 0xffffffe00ae07950 */ /* 0x000fec0003c3ffff */
.L_x_20:
[----:B------:R-:W-:-:S00]  /*1c80*/  BRA `(.L_x_20) ;  /* 0xfffffffc00fc7947 */ /* 0x000fc0000383ffff */
[----:B------:R-:W-:-:S00]  /*1c90*/  NOP ;  /* 0x0000000000007918 */ /* 0x000fc00000000000 */
        /* <DEDUP_REMOVED lines=14> */
.L_x_21:


//--------------------- .nv.shared.reserved.0     --------------------------
	.section	.nv.shared.reserved.0,"aw",@nobits
	.weak		__nv_reservedSMEM_offset_0_alias
	.size		__nv_reservedSMEM_offset_0_alias, 0, 64
	.other		__nv_reservedSMEM_offset_0_alias,@"STO_CUDA_RESERVED_SHARED STV_DEFAULT"
__nv_reservedSMEM_offset_0_alias:
	.zero		0
	.zero		64


//--------------------- .nv.constant0._Z11process_netmmffPKfP17YoloDetectionCudaPb --------------------------
	.section	.nv.constant0._Z11process_netmmffPKfP17YoloDetectionCudaPb,"a",@progbits
	.sectionflags	@""
	.align	4
.nv.constant0._Z11process_netmmffPKfP17YoloDetectionCudaPb:
	.zero		944


//--------------------- SYMBOLS --------------------------

	.type		.nv.reservedSmem.offset0,@object
	.size		.nv.reservedSmem.offset0,0x4
